//
// Generated by NVIDIA NVVM Compiler
//
// Compiler Build ID: CL-36424714
// Cuda compilation tools, release 13.0, V13.0.88
// Based on NVVM 20.0.0
//

.version 9.0
.target sm_100
.address_size 64

	// .globl	_Z10initCurandP17curandStateXORWOWm
.global .align 4 .b8 precalc_xorwow_matrix[102400];
.global .align 4 .b8 precalc_xorwow_offset_matrix[102400];
.global .align 4 .b8 mrg32k3aM1[2304];
.global .align 4 .b8 mrg32k3aM2[2304];
.global .align 4 .b8 mrg32k3aM1SubSeq[2016];
.global .align 4 .b8 mrg32k3aM2SubSeq[2016];
.global .align 4 .b8 mrg32k3aM1Seq[2304];
.global .align 4 .b8 mrg32k3aM2Seq[2304];
.const .align 8 .b8 __cr_lgamma_table[72];

.visible .entry _Z10initCurandP17curandStateXORWOWm(
	.param .u64 .ptr .align 1 _Z10initCurandP17curandStateXORWOWm_param_0,
	.param .u64 _Z10initCurandP17curandStateXORWOWm_param_1
)
{
	.reg .pred 	%p<24>;
	.reg .b32 	%r<413>;
	.reg .b64 	%rd<19>;

	ld.param.u64 	%rd8, [_Z10initCurandP17curandStateXORWOWm_param_0];
	ld.param.u64 	%rd9, [_Z10initCurandP17curandStateXORWOWm_param_1];
	cvta.to.global.u64 	%rd10, %rd8;
	mov.u32 	%r182, %tid.x;
	mov.u32 	%r183, %ctaid.x;
	mov.u32 	%r184, %ntid.x;
	mad.lo.s32 	%r185, %r183, %r184, %r182;
	cvt.s64.s32 	%rd18, %r185;
	mul.wide.s32 	%rd11, %r185, 48;
	add.s64 	%rd2, %rd10, %rd11;
	cvt.u32.u64 	%r186, %rd9;
	xor.b32  	%r187, %r186, -1429050551;
	mul.lo.s32 	%r188, %r187, 1099087573;
	{ .reg .b32 tmp; mov.b64 {tmp, %r189}, %rd9; }
	xor.b32  	%r190, %r189, -136515619;
	mul.lo.s32 	%r191, %r190, -1703105765;
	add.s32 	%r192, %r188, %r191;
	add.s32 	%r193, %r192, 6615241;
	add.s32 	%r194, %r188, 123456789;
	st.global.v2.u32 	[%rd2], {%r193, %r194};
	xor.b32  	%r195, %r188, 362436069;
	add.s32 	%r196, %r191, 521288629;
	st.global.v2.u32 	[%rd2+8], {%r195, %r196};
	xor.b32  	%r197, %r191, 88675123;
	add.s32 	%r198, %r188, 5783321;
	st.global.v2.u32 	[%rd2+16], {%r197, %r198};
	setp.eq.s32 	%p1, %r185, 0;
	@%p1 bra 	$L__BB0_42;
	mov.b32 	%r319, 0;
$L__BB0_2:
	and.b64  	%rd4, %rd18, 3;
	setp.eq.s64 	%p2, %rd4, 0;
	@%p2 bra 	$L__BB0_41;
	mul.wide.u32 	%rd12, %r319, 3200;
	mov.u64 	%rd13, precalc_xorwow_matrix;
	add.s64 	%rd5, %rd13, %rd12;
	cvt.u32.u64 	%r2, %rd4;
	mov.b32 	%r320, 0;
$L__BB0_4:
	mov.b32 	%r333, 0;
	mov.u32 	%r334, %r333;
	mov.u32 	%r335, %r333;
	mov.u32 	%r336, %r333;
	mov.u32 	%r337, %r333;
	mov.u32 	%r326, %r333;
$L__BB0_5:
	mul.wide.u32 	%rd14, %r326, 4;
	add.s64 	%rd15, %rd2, %rd14;
	ld.global.u32 	%r10, [%rd15+4];
	shl.b32 	%r11, %r326, 5;
	mov.b32 	%r332, 0;
$L__BB0_6:
	.pragma "nounroll";
	shr.u32 	%r203, %r10, %r332;
	and.b32  	%r204, %r203, 1;
	setp.eq.b32 	%p3, %r204, 1;
	not.pred 	%p4, %p3;
	add.s32 	%r205, %r11, %r332;
	mul.lo.s32 	%r206, %r205, 5;
	mul.wide.u32 	%rd16, %r206, 4;
	add.s64 	%rd6, %rd5, %rd16;
	@%p4 bra 	$L__BB0_8;
	ld.global.u32 	%r207, [%rd6];
	xor.b32  	%r337, %r337, %r207;
	ld.global.u32 	%r208, [%rd6+4];
	xor.b32  	%r336, %r336, %r208;
	ld.global.u32 	%r209, [%rd6+8];
	xor.b32  	%r335, %r335, %r209;
	ld.global.u32 	%r210, [%rd6+12];
	xor.b32  	%r334, %r334, %r210;
	ld.global.u32 	%r211, [%rd6+16];
	xor.b32  	%r333, %r333, %r211;
$L__BB0_8:
	and.b32  	%r213, %r203, 2;
	setp.eq.s32 	%p5, %r213, 0;
	@%p5 bra 	$L__BB0_10;
	ld.global.u32 	%r214, [%rd6+20];
	xor.b32  	%r337, %r337, %r214;
	ld.global.u32 	%r215, [%rd6+24];
	xor.b32  	%r336, %r336, %r215;
	ld.global.u32 	%r216, [%rd6+28];
	xor.b32  	%r335, %r335, %r216;
	ld.global.u32 	%r217, [%rd6+32];
	xor.b32  	%r334, %r334, %r217;
	ld.global.u32 	%r218, [%rd6+36];
	xor.b32  	%r333, %r333, %r218;
$L__BB0_10:
	and.b32  	%r220, %r203, 4;
	setp.eq.s32 	%p6, %r220, 0;
	@%p6 bra 	$L__BB0_12;
	ld.global.u32 	%r221, [%rd6+40];
	xor.b32  	%r337, %r337, %r221;
	ld.global.u32 	%r222, [%rd6+44];
	xor.b32  	%r336, %r336, %r222;
	ld.global.u32 	%r223, [%rd6+48];
	xor.b32  	%r335, %r335, %r223;
	ld.global.u32 	%r224, [%rd6+52];
	xor.b32  	%r334, %r334, %r224;
	ld.global.u32 	%r225, [%rd6+56];
	xor.b32  	%r333, %r333, %r225;
$L__BB0_12:
	and.b32  	%r227, %r203, 8;
	setp.eq.s32 	%p7, %r227, 0;
	@%p7 bra 	$L__BB0_14;
	ld.global.u32 	%r228, [%rd6+60];
	xor.b32  	%r337, %r337, %r228;
	ld.global.u32 	%r229, [%rd6+64];
	xor.b32  	%r336, %r336, %r229;
	ld.global.u32 	%r230, [%rd6+68];
	xor.b32  	%r335, %r335, %r230;
	ld.global.u32 	%r231, [%rd6+72];
	xor.b32  	%r334, %r334, %r231;
	ld.global.u32 	%r232, [%rd6+76];
	xor.b32  	%r333, %r333, %r232;
$L__BB0_14:
	and.b32  	%r234, %r203, 16;
	setp.eq.s32 	%p8, %r234, 0;
	@%p8 bra 	$L__BB0_16;
	ld.global.u32 	%r235, [%rd6+80];
	xor.b32  	%r337, %r337, %r235;
	ld.global.u32 	%r236, [%rd6+84];
	xor.b32  	%r336, %r336, %r236;
	ld.global.u32 	%r237, [%rd6+88];
	xor.b32  	%r335, %r335, %r237;
	ld.global.u32 	%r238, [%rd6+92];
	xor.b32  	%r334, %r334, %r238;
	ld.global.u32 	%r239, [%rd6+96];
	xor.b32  	%r333, %r333, %r239;
$L__BB0_16:
	and.b32  	%r241, %r203, 32;
	setp.eq.s32 	%p9, %r241, 0;
	@%p9 bra 	$L__BB0_18;
	ld.global.u32 	%r242, [%rd6+100];
	xor.b32  	%r337, %r337, %r242;
	ld.global.u32 	%r243, [%rd6+104];
	xor.b32  	%r336, %r336, %r243;
	ld.global.u32 	%r244, [%rd6+108];
	xor.b32  	%r335, %r335, %r244;
	ld.global.u32 	%r245, [%rd6+112];
	xor.b32  	%r334, %r334, %r245;
	ld.global.u32 	%r246, [%rd6+116];
	xor.b32  	%r333, %r333, %r246;
$L__BB0_18:
	and.b32  	%r248, %r203, 64;
	setp.eq.s32 	%p10, %r248, 0;
	@%p10 bra 	$L__BB0_20;
	ld.global.u32 	%r249, [%rd6+120];
	xor.b32  	%r337, %r337, %r249;
	ld.global.u32 	%r250, [%rd6+124];
	xor.b32  	%r336, %r336, %r250;
	ld.global.u32 	%r251, [%rd6+128];
	xor.b32  	%r335, %r335, %r251;
	ld.global.u32 	%r252, [%rd6+132];
	xor.b32  	%r334, %r334, %r252;
	ld.global.u32 	%r253, [%rd6+136];
	xor.b32  	%r333, %r333, %r253;
$L__BB0_20:
	and.b32  	%r255, %r203, 128;
	setp.eq.s32 	%p11, %r255, 0;
	@%p11 bra 	$L__BB0_22;
	ld.global.u32 	%r256, [%rd6+140];
	xor.b32  	%r337, %r337, %r256;
	ld.global.u32 	%r257, [%rd6+144];
	xor.b32  	%r336, %r336, %r257;
	ld.global.u32 	%r258, [%rd6+148];
	xor.b32  	%r335, %r335, %r258;
	ld.global.u32 	%r259, [%rd6+152];
	xor.b32  	%r334, %r334, %r259;
	ld.global.u32 	%r260, [%rd6+156];
	xor.b32  	%r333, %r333, %r260;
$L__BB0_22:
	and.b32  	%r262, %r203, 256;
	setp.eq.s32 	%p12, %r262, 0;
	@%p12 bra 	$L__BB0_24;
	ld.global.u32 	%r263, [%rd6+160];
	xor.b32  	%r337, %r337, %r263;
	ld.global.u32 	%r264, [%rd6+164];
	xor.b32  	%r336, %r336, %r264;
	ld.global.u32 	%r265, [%rd6+168];
	xor.b32  	%r335, %r335, %r265;
	ld.global.u32 	%r266, [%rd6+172];
	xor.b32  	%r334, %r334, %r266;
	ld.global.u32 	%r267, [%rd6+176];
	xor.b32  	%r333, %r333, %r267;
$L__BB0_24:
	and.b32  	%r269, %r203, 512;
	setp.eq.s32 	%p13, %r269, 0;
	@%p13 bra 	$L__BB0_26;
	ld.global.u32 	%r270, [%rd6+180];
	xor.b32  	%r337, %r337, %r270;
	ld.global.u32 	%r271, [%rd6+184];
	xor.b32  	%r336, %r336, %r271;
	ld.global.u32 	%r272, [%rd6+188];
	xor.b32  	%r335, %r335, %r272;
	ld.global.u32 	%r273, [%rd6+192];
	xor.b32  	%r334, %r334, %r273;
	ld.global.u32 	%r274, [%rd6+196];
	xor.b32  	%r333, %r333, %r274;
$L__BB0_26:
	and.b32  	%r276, %r203, 1024;
	setp.eq.s32 	%p14, %r276, 0;
	@%p14 bra 	$L__BB0_28;
	ld.global.u32 	%r277, [%rd6+200];
	xor.b32  	%r337, %r337, %r277;
	ld.global.u32 	%r278, [%rd6+204];
	xor.b32  	%r336, %r336, %r278;
	ld.global.u32 	%r279, [%rd6+208];
	xor.b32  	%r335, %r335, %r279;
	ld.global.u32 	%r280, [%rd6+212];
	xor.b32  	%r334, %r334, %r280;
	ld.global.u32 	%r281, [%rd6+216];
	xor.b32  	%r333, %r333, %r281;
$L__BB0_28:
	and.b32  	%r283, %r203, 2048;
	setp.eq.s32 	%p15, %r283, 0;
	@%p15 bra 	$L__BB0_30;
	ld.global.u32 	%r284, [%rd6+220];
	xor.b32  	%r337, %r337, %r284;
	ld.global.u32 	%r285, [%rd6+224];
	xor.b32  	%r336, %r336, %r285;
	ld.global.u32 	%r286, [%rd6+228];
	xor.b32  	%r335, %r335, %r286;
	ld.global.u32 	%r287, [%rd6+232];
	xor.b32  	%r334, %r334, %r287;
	ld.global.u32 	%r288, [%rd6+236];
	xor.b32  	%r333, %r333, %r288;
$L__BB0_30:
	and.b32  	%r290, %r203, 4096;
	setp.eq.s32 	%p16, %r290, 0;
	@%p16 bra 	$L__BB0_32;
	ld.global.u32 	%r291, [%rd6+240];
	xor.b32  	%r337, %r337, %r291;
	ld.global.u32 	%r292, [%rd6+244];
	xor.b32  	%r336, %r336, %r292;
	ld.global.u32 	%r293, [%rd6+248];
	xor.b32  	%r335, %r335, %r293;
	ld.global.u32 	%r294, [%rd6+252];
	xor.b32  	%r334, %r334, %r294;
	ld.global.u32 	%r295, [%rd6+256];
	xor.b32  	%r333, %r333, %r295;
$L__BB0_32:
	and.b32  	%r297, %r203, 8192;
	setp.eq.s32 	%p17, %r297, 0;
	@%p17 bra 	$L__BB0_34;
	ld.global.u32 	%r298, [%rd6+260];
	xor.b32  	%r337, %r337, %r298;
	ld.global.u32 	%r299, [%rd6+264];
	xor.b32  	%r336, %r336, %r299;
	ld.global.u32 	%r300, [%rd6+268];
	xor.b32  	%r335, %r335, %r300;
	ld.global.u32 	%r301, [%rd6+272];
	xor.b32  	%r334, %r334, %r301;
	ld.global.u32 	%r302, [%rd6+276];
	xor.b32  	%r333, %r333, %r302;
$L__BB0_34:
	and.b32  	%r304, %r203, 16384;
	setp.eq.s32 	%p18, %r304, 0;
	@%p18 bra 	$L__BB0_36;
	ld.global.u32 	%r305, [%rd6+280];
	xor.b32  	%r337, %r337, %r305;
	ld.global.u32 	%r306, [%rd6+284];
	xor.b32  	%r336, %r336, %r306;
	ld.global.u32 	%r307, [%rd6+288];
	xor.b32  	%r335, %r335, %r307;
	ld.global.u32 	%r308, [%rd6+292];
	xor.b32  	%r334, %r334, %r308;
	ld.global.u32 	%r309, [%rd6+296];
	xor.b32  	%r333, %r333, %r309;
$L__BB0_36:
	and.b32  	%r311, %r203, 32768;
	setp.eq.s32 	%p19, %r311, 0;
	@%p19 bra 	$L__BB0_38;
	ld.global.u32 	%r312, [%rd6+300];
	xor.b32  	%r337, %r337, %r312;
	ld.global.u32 	%r313, [%rd6+304];
	xor.b32  	%r336, %r336, %r313;
	ld.global.u32 	%r314, [%rd6+308];
	xor.b32  	%r335, %r335, %r314;
	ld.global.u32 	%r315, [%rd6+312];
	xor.b32  	%r334, %r334, %r315;
	ld.global.u32 	%r316, [%rd6+316];
	xor.b32  	%r333, %r333, %r316;
$L__BB0_38:
	add.s32 	%r332, %r332, 16;
	setp.ne.s32 	%p20, %r332, 32;
	@%p20 bra 	$L__BB0_6;
	mad.lo.s32 	%r317, %r326, -31, %r11;
	add.s32 	%r326, %r317, 1;
	setp.ne.s32 	%p21, %r326, 5;
	@%p21 bra 	$L__BB0_5;
	st.global.u32 	[%rd2+4], %r337;
	st.global.u32 	[%rd2+8], %r336;
	st.global.u32 	[%rd2+12], %r335;
	st.global.u32 	[%rd2+16], %r334;
	st.global.u32 	[%rd2+20], %r333;
	add.s32 	%r320, %r320, 1;
	setp.lt.u32 	%p22, %r320, %r2;
	@%p22 bra 	$L__BB0_4;
$L__BB0_41:
	shr.u64 	%rd7, %rd18, 2;
	add.s32 	%r319, %r319, 1;
	setp.gt.u64 	%p23, %rd18, 3;
	mov.u64 	%rd18, %rd7;
	@%p23 bra 	$L__BB0_2;
$L__BB0_42:
	mov.b32 	%r318, 0;
	st.global.v2.u32 	[%rd2+24], {%r318, %r318};
	st.global.u32 	[%rd2+32], %r318;
	mov.b64 	%rd17, 0;
	st.global.u64 	[%rd2+40], %rd17;
	ret;

}
	// .globl	_Z9testrand1P17curandStateXORWOWPf
.visible .entry _Z9testrand1P17curandStateXORWOWPf(
	.param .u64 .ptr .align 1 _Z9testrand1P17curandStateXORWOWPf_param_0,
	.param .u64 .ptr .align 1 _Z9testrand1P17curandStateXORWOWPf_param_1
)
{
	.reg .b32 	%r<20>;
	.reg .b32 	%f<3>;
	.reg .b64 	%rd<9>;

	ld.param.u64 	%rd1, [_Z9testrand1P17curandStateXORWOWPf_param_0];
	ld.param.u64 	%rd2, [_Z9testrand1P17curandStateXORWOWPf_param_1];
	cvta.to.global.u64 	%rd3, %rd2;
	cvta.to.global.u64 	%rd4, %rd1;
	mov.u32 	%r1, %tid.x;
	mov.u32 	%r2, %ctaid.x;
	mov.u32 	%r3, %ntid.x;
	mad.lo.s32 	%r4, %r2, %r3, %r1;
	mul.wide.s32 	%rd5, %r4, 48;
	add.s64 	%rd6, %rd4, %rd5;
	ld.global.v2.u32 	{%r5, %r6}, [%rd6];
	shr.u32 	%r7, %r6, 2;
	xor.b32  	%r8, %r7, %r6;
	ld.global.v2.u32 	{%r9, %r10}, [%rd6+8];
	ld.global.v2.u32 	{%r11, %r12}, [%rd6+16];
	st.global.v2.u32 	[%rd6+8], {%r10, %r11};
	shl.b32 	%r13, %r12, 4;
	shl.b32 	%r14, %r8, 1;
	xor.b32  	%r15, %r14, %r13;
	xor.b32  	%r16, %r15, %r8;
	xor.b32  	%r17, %r16, %r12;
	st.global.v2.u32 	[%rd6+16], {%r12, %r17};
	add.s32 	%r18, %r5, 362437;
	st.global.v2.u32 	[%rd6], {%r18, %r9};
	add.s32 	%r19, %r17, %r18;
	cvt.rn.f32.u32 	%f1, %r19;
	fma.rn.f32 	%f2, %f1, 0f2F800000, 0f2F000000;
	mul.wide.s32 	%rd7, %r4, 4;
	add.s64 	%rd8, %rd3, %rd7;
	st.global.f32 	[%rd8], %f2;
	ret;

}
	// .globl	_Z9testrand2mPf
.visible .entry _Z9testrand2mPf(
	.param .u64 _Z9testrand2mPf_param_0,
	.param .u64 .ptr .align 1 _Z9testrand2mPf_param_1
)
{
	.local .align 8 .b8 	__local_depot2[48];
	.reg .b64 	%SP;
	.reg .b64 	%SPL;
	.reg .pred 	%p<63>;
	.reg .b32 	%r<1198>;
	.reg .b32 	%f<3>;
	.reg .b64 	%rd<28>;

	mov.u64 	%SPL, __local_depot2;
	ld.param.u64 	%rd11, [_Z9testrand2mPf_param_0];
	ld.param.u64 	%rd10, [_Z9testrand2mPf_param_1];
	add.u64 	%rd1, %SPL, 0;
	mov.u32 	%r540, %tid.x;
	mov.u32 	%r541, %ctaid.x;
	mov.u32 	%r542, %ntid.x;
	mad.lo.s32 	%r543, %r541, %r542, %r540;
	cvt.s64.s32 	%rd2, %r543;
	cvt.u32.u64 	%r544, %rd11;
	xor.b32  	%r545, %r544, -1429050551;
	mul.lo.s32 	%r546, %r545, 1099087573;
	{ .reg .b32 tmp; mov.b64 {tmp, %r547}, %rd11; }
	xor.b32  	%r548, %r547, -136515619;
	mul.lo.s32 	%r549, %r548, -1703105765;
	add.s32 	%r550, %r546, %r549;
	add.s32 	%r1, %r550, 6615241;
	add.s32 	%r934, %r546, 123456789;
	st.local.v2.u32 	[%rd1], {%r1, %r934};
	xor.b32  	%r551, %r546, 362436069;
	add.s32 	%r552, %r549, 521288629;
	st.local.v2.u32 	[%rd1+8], {%r551, %r552};
	xor.b32  	%r553, %r549, 88675123;
	add.s32 	%r930, %r546, 5783321;
	st.local.v2.u32 	[%rd1+16], {%r553, %r930};
	setp.eq.s32 	%p1, %r543, 0;
	@%p1 bra 	$L__BB2_115;
	mov.b32 	%r917, 0;
	mov.u64 	%rd27, %rd2;
$L__BB2_2:
	mov.u64 	%rd3, %rd27;
	and.b64  	%rd4, %rd3, 3;
	setp.eq.s64 	%p2, %rd4, 0;
	@%p2 bra 	$L__BB2_114;
	mul.wide.u32 	%rd13, %r917, 3200;
	mov.u64 	%rd14, precalc_xorwow_matrix;
	add.s64 	%rd5, %rd14, %rd13;
	mov.b32 	%r930, 0;
	mov.u32 	%r931, %r930;
	mov.u32 	%r932, %r930;
	mov.u32 	%r933, %r930;
	mov.u32 	%r934, %r930;
	mov.u32 	%r923, %r930;
$L__BB2_4:
	mul.wide.u32 	%rd15, %r923, 4;
	add.s64 	%rd16, %rd1, %rd15;
	ld.local.u32 	%r13, [%rd16+4];
	shl.b32 	%r14, %r923, 5;
	mov.b32 	%r929, 0;
$L__BB2_5:
	.pragma "nounroll";
	shr.u32 	%r557, %r13, %r929;
	and.b32  	%r558, %r557, 1;
	setp.eq.b32 	%p3, %r558, 1;
	not.pred 	%p4, %p3;
	add.s32 	%r559, %r14, %r929;
	mul.lo.s32 	%r560, %r559, 5;
	mul.wide.u32 	%rd17, %r560, 4;
	add.s64 	%rd6, %rd5, %rd17;
	@%p4 bra 	$L__BB2_7;
	ld.global.u32 	%r561, [%rd6];
	xor.b32  	%r934, %r934, %r561;
	ld.global.u32 	%r562, [%rd6+4];
	xor.b32  	%r933, %r933, %r562;
	ld.global.u32 	%r563, [%rd6+8];
	xor.b32  	%r932, %r932, %r563;
	ld.global.u32 	%r564, [%rd6+12];
	xor.b32  	%r931, %r931, %r564;
	ld.global.u32 	%r565, [%rd6+16];
	xor.b32  	%r930, %r930, %r565;
$L__BB2_7:
	and.b32  	%r567, %r557, 2;
	setp.eq.s32 	%p5, %r567, 0;
	@%p5 bra 	$L__BB2_9;
	ld.global.u32 	%r568, [%rd6+20];
	xor.b32  	%r934, %r934, %r568;
	ld.global.u32 	%r569, [%rd6+24];
	xor.b32  	%r933, %r933, %r569;
	ld.global.u32 	%r570, [%rd6+28];
	xor.b32  	%r932, %r932, %r570;
	ld.global.u32 	%r571, [%rd6+32];
	xor.b32  	%r931, %r931, %r571;
	ld.global.u32 	%r572, [%rd6+36];
	xor.b32  	%r930, %r930, %r572;
$L__BB2_9:
	and.b32  	%r574, %r557, 4;
	setp.eq.s32 	%p6, %r574, 0;
	@%p6 bra 	$L__BB2_11;
	ld.global.u32 	%r575, [%rd6+40];
	xor.b32  	%r934, %r934, %r575;
	ld.global.u32 	%r576, [%rd6+44];
	xor.b32  	%r933, %r933, %r576;
	ld.global.u32 	%r577, [%rd6+48];
	xor.b32  	%r932, %r932, %r577;
	ld.global.u32 	%r578, [%rd6+52];
	xor.b32  	%r931, %r931, %r578;
	ld.global.u32 	%r579, [%rd6+56];
	xor.b32  	%r930, %r930, %r579;
$L__BB2_11:
	and.b32  	%r581, %r557, 8;
	setp.eq.s32 	%p7, %r581, 0;
	@%p7 bra 	$L__BB2_13;
	ld.global.u32 	%r582, [%rd6+60];
	xor.b32  	%r934, %r934, %r582;
	ld.global.u32 	%r583, [%rd6+64];
	xor.b32  	%r933, %r933, %r583;
	ld.global.u32 	%r584, [%rd6+68];
	xor.b32  	%r932, %r932, %r584;
	ld.global.u32 	%r585, [%rd6+72];
	xor.b32  	%r931, %r931, %r585;
	ld.global.u32 	%r586, [%rd6+76];
	xor.b32  	%r930, %r930, %r586;
$L__BB2_13:
	and.b32  	%r588, %r557, 16;
	setp.eq.s32 	%p8, %r588, 0;
	@%p8 bra 	$L__BB2_15;
	ld.global.u32 	%r589, [%rd6+80];
	xor.b32  	%r934, %r934, %r589;
	ld.global.u32 	%r590, [%rd6+84];
	xor.b32  	%r933, %r933, %r590;
	ld.global.u32 	%r591, [%rd6+88];
	xor.b32  	%r932, %r932, %r591;
	ld.global.u32 	%r592, [%rd6+92];
	xor.b32  	%r931, %r931, %r592;
	ld.global.u32 	%r593, [%rd6+96];
	xor.b32  	%r930, %r930, %r593;
$L__BB2_15:
	and.b32  	%r595, %r557, 32;
	setp.eq.s32 	%p9, %r595, 0;
	@%p9 bra 	$L__BB2_17;
	ld.global.u32 	%r596, [%rd6+100];
	xor.b32  	%r934, %r934, %r596;
	ld.global.u32 	%r597, [%rd6+104];
	xor.b32  	%r933, %r933, %r597;
	ld.global.u32 	%r598, [%rd6+108];
	xor.b32  	%r932, %r932, %r598;
	ld.global.u32 	%r599, [%rd6+112];
	xor.b32  	%r931, %r931, %r599;
	ld.global.u32 	%r600, [%rd6+116];
	xor.b32  	%r930, %r930, %r600;
$L__BB2_17:
	and.b32  	%r602, %r557, 64;
	setp.eq.s32 	%p10, %r602, 0;
	@%p10 bra 	$L__BB2_19;
	ld.global.u32 	%r603, [%rd6+120];
	xor.b32  	%r934, %r934, %r603;
	ld.global.u32 	%r604, [%rd6+124];
	xor.b32  	%r933, %r933, %r604;
	ld.global.u32 	%r605, [%rd6+128];
	xor.b32  	%r932, %r932, %r605;
	ld.global.u32 	%r606, [%rd6+132];
	xor.b32  	%r931, %r931, %r606;
	ld.global.u32 	%r607, [%rd6+136];
	xor.b32  	%r930, %r930, %r607;
$L__BB2_19:
	and.b32  	%r609, %r557, 128;
	setp.eq.s32 	%p11, %r609, 0;
	@%p11 bra 	$L__BB2_21;
	ld.global.u32 	%r610, [%rd6+140];
	xor.b32  	%r934, %r934, %r610;
	ld.global.u32 	%r611, [%rd6+144];
	xor.b32  	%r933, %r933, %r611;
	ld.global.u32 	%r612, [%rd6+148];
	xor.b32  	%r932, %r932, %r612;
	ld.global.u32 	%r613, [%rd6+152];
	xor.b32  	%r931, %r931, %r613;
	ld.global.u32 	%r614, [%rd6+156];
	xor.b32  	%r930, %r930, %r614;
$L__BB2_21:
	and.b32  	%r616, %r557, 256;
	setp.eq.s32 	%p12, %r616, 0;
	@%p12 bra 	$L__BB2_23;
	ld.global.u32 	%r617, [%rd6+160];
	xor.b32  	%r934, %r934, %r617;
	ld.global.u32 	%r618, [%rd6+164];
	xor.b32  	%r933, %r933, %r618;
	ld.global.u32 	%r619, [%rd6+168];
	xor.b32  	%r932, %r932, %r619;
	ld.global.u32 	%r620, [%rd6+172];
	xor.b32  	%r931, %r931, %r620;
	ld.global.u32 	%r621, [%rd6+176];
	xor.b32  	%r930, %r930, %r621;
$L__BB2_23:
	and.b32  	%r623, %r557, 512;
	setp.eq.s32 	%p13, %r623, 0;
	@%p13 bra 	$L__BB2_25;
	ld.global.u32 	%r624, [%rd6+180];
	xor.b32  	%r934, %r934, %r624;
	ld.global.u32 	%r625, [%rd6+184];
	xor.b32  	%r933, %r933, %r625;
	ld.global.u32 	%r626, [%rd6+188];
	xor.b32  	%r932, %r932, %r626;
	ld.global.u32 	%r627, [%rd6+192];
	xor.b32  	%r931, %r931, %r627;
	ld.global.u32 	%r628, [%rd6+196];
	xor.b32  	%r930, %r930, %r628;
$L__BB2_25:
	and.b32  	%r630, %r557, 1024;
	setp.eq.s32 	%p14, %r630, 0;
	@%p14 bra 	$L__BB2_27;
	ld.global.u32 	%r631, [%rd6+200];
	xor.b32  	%r934, %r934, %r631;
	ld.global.u32 	%r632, [%rd6+204];
	xor.b32  	%r933, %r933, %r632;
	ld.global.u32 	%r633, [%rd6+208];
	xor.b32  	%r932, %r932, %r633;
	ld.global.u32 	%r634, [%rd6+212];
	xor.b32  	%r931, %r931, %r634;
	ld.global.u32 	%r635, [%rd6+216];
	xor.b32  	%r930, %r930, %r635;
$L__BB2_27:
	and.b32  	%r637, %r557, 2048;
	setp.eq.s32 	%p15, %r637, 0;
	@%p15 bra 	$L__BB2_29;
	ld.global.u32 	%r638, [%rd6+220];
	xor.b32  	%r934, %r934, %r638;
	ld.global.u32 	%r639, [%rd6+224];
	xor.b32  	%r933, %r933, %r639;
	ld.global.u32 	%r640, [%rd6+228];
	xor.b32  	%r932, %r932, %r640;
	ld.global.u32 	%r641, [%rd6+232];
	xor.b32  	%r931, %r931, %r641;
	ld.global.u32 	%r642, [%rd6+236];
	xor.b32  	%r930, %r930, %r642;
$L__BB2_29:
	and.b32  	%r644, %r557, 4096;
	setp.eq.s32 	%p16, %r644, 0;
	@%p16 bra 	$L__BB2_31;
	ld.global.u32 	%r645, [%rd6+240];
	xor.b32  	%r934, %r934, %r645;
	ld.global.u32 	%r646, [%rd6+244];
	xor.b32  	%r933, %r933, %r646;
	ld.global.u32 	%r647, [%rd6+248];
	xor.b32  	%r932, %r932, %r647;
	ld.global.u32 	%r648, [%rd6+252];
	xor.b32  	%r931, %r931, %r648;
	ld.global.u32 	%r649, [%rd6+256];
	xor.b32  	%r930, %r930, %r649;
$L__BB2_31:
	and.b32  	%r651, %r557, 8192;
	setp.eq.s32 	%p17, %r651, 0;
	@%p17 bra 	$L__BB2_33;
	ld.global.u32 	%r652, [%rd6+260];
	xor.b32  	%r934, %r934, %r652;
	ld.global.u32 	%r653, [%rd6+264];
	xor.b32  	%r933, %r933, %r653;
	ld.global.u32 	%r654, [%rd6+268];
	xor.b32  	%r932, %r932, %r654;
	ld.global.u32 	%r655, [%rd6+272];
	xor.b32  	%r931, %r931, %r655;
	ld.global.u32 	%r656, [%rd6+276];
	xor.b32  	%r930, %r930, %r656;
$L__BB2_33:
	and.b32  	%r658, %r557, 16384;
	setp.eq.s32 	%p18, %r658, 0;
	@%p18 bra 	$L__BB2_35;
	ld.global.u32 	%r659, [%rd6+280];
	xor.b32  	%r934, %r934, %r659;
	ld.global.u32 	%r660, [%rd6+284];
	xor.b32  	%r933, %r933, %r660;
	ld.global.u32 	%r661, [%rd6+288];
	xor.b32  	%r932, %r932, %r661;
	ld.global.u32 	%r662, [%rd6+292];
	xor.b32  	%r931, %r931, %r662;
	ld.global.u32 	%r663, [%rd6+296];
	xor.b32  	%r930, %r930, %r663;
$L__BB2_35:
	and.b32  	%r665, %r557, 32768;
	setp.eq.s32 	%p19, %r665, 0;
	@%p19 bra 	$L__BB2_37;
	ld.global.u32 	%r666, [%rd6+300];
	xor.b32  	%r934, %r934, %r666;
	ld.global.u32 	%r667, [%rd6+304];
	xor.b32  	%r933, %r933, %r667;
	ld.global.u32 	%r668, [%rd6+308];
	xor.b32  	%r932, %r932, %r668;
	ld.global.u32 	%r669, [%rd6+312];
	xor.b32  	%r931, %r931, %r669;
	ld.global.u32 	%r670, [%rd6+316];
	xor.b32  	%r930, %r930, %r670;
$L__BB2_37:
	add.s32 	%r929, %r929, 16;
	setp.ne.s32 	%p20, %r929, 32;
	@%p20 bra 	$L__BB2_5;
	mad.lo.s32 	%r671, %r923, -31, %r14;
	add.s32 	%r923, %r671, 1;
	setp.ne.s32 	%p21, %r923, 5;
	@%p21 bra 	$L__BB2_4;
	st.local.u32 	[%rd1+4], %r934;
	st.local.v2.u32 	[%rd1+8], {%r933, %r932};
	st.local.v2.u32 	[%rd1+16], {%r931, %r930};
	setp.eq.s64 	%p22, %rd4, 1;
	@%p22 bra 	$L__BB2_114;
	mov.b32 	%r930, 0;
	mov.u32 	%r1023, %r930;
	mov.u32 	%r1024, %r930;
	mov.u32 	%r1025, %r930;
	mov.u32 	%r934, %r930;
	mov.u32 	%r1015, %r930;
$L__BB2_41:
	mul.wide.u32 	%rd18, %r1015, 4;
	add.s64 	%rd19, %rd1, %rd18;
	ld.local.u32 	%r189, [%rd19+4];
	shl.b32 	%r190, %r1015, 5;
	mov.b32 	%r1021, 0;
$L__BB2_42:
	.pragma "nounroll";
	shr.u32 	%r674, %r189, %r1021;
	and.b32  	%r675, %r674, 1;
	setp.eq.b32 	%p23, %r675, 1;
	not.pred 	%p24, %p23;
	add.s32 	%r676, %r190, %r1021;
	mul.lo.s32 	%r677, %r676, 5;
	mul.wide.u32 	%rd20, %r677, 4;
	add.s64 	%rd7, %rd5, %rd20;
	@%p24 bra 	$L__BB2_44;
	ld.global.u32 	%r678, [%rd7];
	xor.b32  	%r934, %r934, %r678;
	ld.global.u32 	%r679, [%rd7+4];
	xor.b32  	%r1025, %r1025, %r679;
	ld.global.u32 	%r680, [%rd7+8];
	xor.b32  	%r1024, %r1024, %r680;
	ld.global.u32 	%r681, [%rd7+12];
	xor.b32  	%r1023, %r1023, %r681;
	ld.global.u32 	%r682, [%rd7+16];
	xor.b32  	%r930, %r930, %r682;
$L__BB2_44:
	and.b32  	%r684, %r674, 2;
	setp.eq.s32 	%p25, %r684, 0;
	@%p25 bra 	$L__BB2_46;
	ld.global.u32 	%r685, [%rd7+20];
	xor.b32  	%r934, %r934, %r685;
	ld.global.u32 	%r686, [%rd7+24];
	xor.b32  	%r1025, %r1025, %r686;
	ld.global.u32 	%r687, [%rd7+28];
	xor.b32  	%r1024, %r1024, %r687;
	ld.global.u32 	%r688, [%rd7+32];
	xor.b32  	%r1023, %r1023, %r688;
	ld.global.u32 	%r689, [%rd7+36];
	xor.b32  	%r930, %r930, %r689;
$L__BB2_46:
	and.b32  	%r691, %r674, 4;
	setp.eq.s32 	%p26, %r691, 0;
	@%p26 bra 	$L__BB2_48;
	ld.global.u32 	%r692, [%rd7+40];
	xor.b32  	%r934, %r934, %r692;
	ld.global.u32 	%r693, [%rd7+44];
	xor.b32  	%r1025, %r1025, %r693;
	ld.global.u32 	%r694, [%rd7+48];
	xor.b32  	%r1024, %r1024, %r694;
	ld.global.u32 	%r695, [%rd7+52];
	xor.b32  	%r1023, %r1023, %r695;
	ld.global.u32 	%r696, [%rd7+56];
	xor.b32  	%r930, %r930, %r696;
$L__BB2_48:
	and.b32  	%r698, %r674, 8;
	setp.eq.s32 	%p27, %r698, 0;
	@%p27 bra 	$L__BB2_50;
	ld.global.u32 	%r699, [%rd7+60];
	xor.b32  	%r934, %r934, %r699;
	ld.global.u32 	%r700, [%rd7+64];
	xor.b32  	%r1025, %r1025, %r700;
	ld.global.u32 	%r701, [%rd7+68];
	xor.b32  	%r1024, %r1024, %r701;
	ld.global.u32 	%r702, [%rd7+72];
	xor.b32  	%r1023, %r1023, %r702;
	ld.global.u32 	%r703, [%rd7+76];
	xor.b32  	%r930, %r930, %r703;
$L__BB2_50:
	and.b32  	%r705, %r674, 16;
	setp.eq.s32 	%p28, %r705, 0;
	@%p28 bra 	$L__BB2_52;
	ld.global.u32 	%r706, [%rd7+80];
	xor.b32  	%r934, %r934, %r706;
	ld.global.u32 	%r707, [%rd7+84];
	xor.b32  	%r1025, %r1025, %r707;
	ld.global.u32 	%r708, [%rd7+88];
	xor.b32  	%r1024, %r1024, %r708;
	ld.global.u32 	%r709, [%rd7+92];
	xor.b32  	%r1023, %r1023, %r709;
	ld.global.u32 	%r710, [%rd7+96];
	xor.b32  	%r930, %r930, %r710;
$L__BB2_52:
	and.b32  	%r712, %r674, 32;
	setp.eq.s32 	%p29, %r712, 0;
	@%p29 bra 	$L__BB2_54;
	ld.global.u32 	%r713, [%rd7+100];
	xor.b32  	%r934, %r934, %r713;
	ld.global.u32 	%r714, [%rd7+104];
	xor.b32  	%r1025, %r1025, %r714;
	ld.global.u32 	%r715, [%rd7+108];
	xor.b32  	%r1024, %r1024, %r715;
	ld.global.u32 	%r716, [%rd7+112];
	xor.b32  	%r1023, %r1023, %r716;
	ld.global.u32 	%r717, [%rd7+116];
	xor.b32  	%r930, %r930, %r717;
$L__BB2_54:
	and.b32  	%r719, %r674, 64;
	setp.eq.s32 	%p30, %r719, 0;
	@%p30 bra 	$L__BB2_56;
	ld.global.u32 	%r720, [%rd7+120];
	xor.b32  	%r934, %r934, %r720;
	ld.global.u32 	%r721, [%rd7+124];
	xor.b32  	%r1025, %r1025, %r721;
	ld.global.u32 	%r722, [%rd7+128];
	xor.b32  	%r1024, %r1024, %r722;
	ld.global.u32 	%r723, [%rd7+132];
	xor.b32  	%r1023, %r1023, %r723;
	ld.global.u32 	%r724, [%rd7+136];
	xor.b32  	%r930, %r930, %r724;
$L__BB2_56:
	and.b32  	%r726, %r674, 128;
	setp.eq.s32 	%p31, %r726, 0;
	@%p31 bra 	$L__BB2_58;
	ld.global.u32 	%r727, [%rd7+140];
	xor.b32  	%r934, %r934, %r727;
	ld.global.u32 	%r728, [%rd7+144];
	xor.b32  	%r1025, %r1025, %r728;
	ld.global.u32 	%r729, [%rd7+148];
	xor.b32  	%r1024, %r1024, %r729;
	ld.global.u32 	%r730, [%rd7+152];
	xor.b32  	%r1023, %r1023, %r730;
	ld.global.u32 	%r731, [%rd7+156];
	xor.b32  	%r930, %r930, %r731;
$L__BB2_58:
	and.b32  	%r733, %r674, 256;
	setp.eq.s32 	%p32, %r733, 0;
	@%p32 bra 	$L__BB2_60;
	ld.global.u32 	%r734, [%rd7+160];
	xor.b32  	%r934, %r934, %r734;
	ld.global.u32 	%r735, [%rd7+164];
	xor.b32  	%r1025, %r1025, %r735;
	ld.global.u32 	%r736, [%rd7+168];
	xor.b32  	%r1024, %r1024, %r736;
	ld.global.u32 	%r737, [%rd7+172];
	xor.b32  	%r1023, %r1023, %r737;
	ld.global.u32 	%r738, [%rd7+176];
	xor.b32  	%r930, %r930, %r738;
$L__BB2_60:
	and.b32  	%r740, %r674, 512;
	setp.eq.s32 	%p33, %r740, 0;
	@%p33 bra 	$L__BB2_62;
	ld.global.u32 	%r741, [%rd7+180];
	xor.b32  	%r934, %r934, %r741;
	ld.global.u32 	%r742, [%rd7+184];
	xor.b32  	%r1025, %r1025, %r742;
	ld.global.u32 	%r743, [%rd7+188];
	xor.b32  	%r1024, %r1024, %r743;
	ld.global.u32 	%r744, [%rd7+192];
	xor.b32  	%r1023, %r1023, %r744;
	ld.global.u32 	%r745, [%rd7+196];
	xor.b32  	%r930, %r930, %r745;
$L__BB2_62:
	and.b32  	%r747, %r674, 1024;
	setp.eq.s32 	%p34, %r747, 0;
	@%p34 bra 	$L__BB2_64;
	ld.global.u32 	%r748, [%rd7+200];
	xor.b32  	%r934, %r934, %r748;
	ld.global.u32 	%r749, [%rd7+204];
	xor.b32  	%r1025, %r1025, %r749;
	ld.global.u32 	%r750, [%rd7+208];
	xor.b32  	%r1024, %r1024, %r750;
	ld.global.u32 	%r751, [%rd7+212];
	xor.b32  	%r1023, %r1023, %r751;
	ld.global.u32 	%r752, [%rd7+216];
	xor.b32  	%r930, %r930, %r752;
$L__BB2_64:
	and.b32  	%r754, %r674, 2048;
	setp.eq.s32 	%p35, %r754, 0;
	@%p35 bra 	$L__BB2_66;
	ld.global.u32 	%r755, [%rd7+220];
	xor.b32  	%r934, %r934, %r755;
	ld.global.u32 	%r756, [%rd7+224];
	xor.b32  	%r1025, %r1025, %r756;
	ld.global.u32 	%r757, [%rd7+228];
	xor.b32  	%r1024, %r1024, %r757;
	ld.global.u32 	%r758, [%rd7+232];
	xor.b32  	%r1023, %r1023, %r758;
	ld.global.u32 	%r759, [%rd7+236];
	xor.b32  	%r930, %r930, %r759;
$L__BB2_66:
	and.b32  	%r761, %r674, 4096;
	setp.eq.s32 	%p36, %r761, 0;
	@%p36 bra 	$L__BB2_68;
	ld.global.u32 	%r762, [%rd7+240];
	xor.b32  	%r934, %r934, %r762;
	ld.global.u32 	%r763, [%rd7+244];
	xor.b32  	%r1025, %r1025, %r763;
	ld.global.u32 	%r764, [%rd7+248];
	xor.b32  	%r1024, %r1024, %r764;
	ld.global.u32 	%r765, [%rd7+252];
	xor.b32  	%r1023, %r1023, %r765;
	ld.global.u32 	%r766, [%rd7+256];
	xor.b32  	%r930, %r930, %r766;
$L__BB2_68:
	and.b32  	%r768, %r674, 8192;
	setp.eq.s32 	%p37, %r768, 0;
	@%p37 bra 	$L__BB2_70;
	ld.global.u32 	%r769, [%rd7+260];
	xor.b32  	%r934, %r934, %r769;
	ld.global.u32 	%r770, [%rd7+264];
	xor.b32  	%r1025, %r1025, %r770;
	ld.global.u32 	%r771, [%rd7+268];
	xor.b32  	%r1024, %r1024, %r771;
	ld.global.u32 	%r772, [%rd7+272];
	xor.b32  	%r1023, %r1023, %r772;
	ld.global.u32 	%r773, [%rd7+276];
	xor.b32  	%r930, %r930, %r773;
$L__BB2_70:
	and.b32  	%r775, %r674, 16384;
	setp.eq.s32 	%p38, %r775, 0;
	@%p38 bra 	$L__BB2_72;
	ld.global.u32 	%r776, [%rd7+280];
	xor.b32  	%r934, %r934, %r776;
	ld.global.u32 	%r777, [%rd7+284];
	xor.b32  	%r1025, %r1025, %r777;
	ld.global.u32 	%r778, [%rd7+288];
	xor.b32  	%r1024, %r1024, %r778;
	ld.global.u32 	%r779, [%rd7+292];
	xor.b32  	%r1023, %r1023, %r779;
	ld.global.u32 	%r780, [%rd7+296];
	xor.b32  	%r930, %r930, %r780;
$L__BB2_72:
	and.b32  	%r782, %r674, 32768;
	setp.eq.s32 	%p39, %r782, 0;
	@%p39 bra 	$L__BB2_74;
	ld.global.u32 	%r783, [%rd7+300];
	xor.b32  	%r934, %r934, %r783;
	ld.global.u32 	%r784, [%rd7+304];
	xor.b32  	%r1025, %r1025, %r784;
	ld.global.u32 	%r785, [%rd7+308];
	xor.b32  	%r1024, %r1024, %r785;
	ld.global.u32 	%r786, [%rd7+312];
	xor.b32  	%r1023, %r1023, %r786;
	ld.global.u32 	%r787, [%rd7+316];
	xor.b32  	%r930, %r930, %r787;
$L__BB2_74:
	add.s32 	%r1021, %r1021, 16;
	setp.ne.s32 	%p40, %r1021, 32;
	@%p40 bra 	$L__BB2_42;
	mad.lo.s32 	%r788, %r1015, -31, %r190;
	add.s32 	%r1015, %r788, 1;
	setp.ne.s32 	%p41, %r1015, 5;
	@%p41 bra 	$L__BB2_41;
	st.local.u32 	[%rd1+4], %r934;
	st.local.v2.u32 	[%rd1+8], {%r1025, %r1024};
	st.local.v2.u32 	[%rd1+16], {%r1023, %r930};
	setp.ne.s64 	%p42, %rd4, 3;
	@%p42 bra 	$L__BB2_114;
	mov.b32 	%r930, 0;
	mov.u32 	%r1115, %r930;
	mov.u32 	%r1116, %r930;
	mov.u32 	%r1117, %r930;
	mov.u32 	%r934, %r930;
	mov.u32 	%r1107, %r930;
$L__BB2_78:
	mul.wide.u32 	%rd21, %r1107, 4;
	add.s64 	%rd22, %rd1, %rd21;
	ld.local.u32 	%r365, [%rd22+4];
	shl.b32 	%r366, %r1107, 5;
	mov.b32 	%r1113, 0;
$L__BB2_79:
	.pragma "nounroll";
	shr.u32 	%r791, %r365, %r1113;
	and.b32  	%r792, %r791, 1;
	setp.eq.b32 	%p43, %r792, 1;
	not.pred 	%p44, %p43;
	add.s32 	%r793, %r366, %r1113;
	mul.lo.s32 	%r794, %r793, 5;
	mul.wide.u32 	%rd23, %r794, 4;
	add.s64 	%rd8, %rd5, %rd23;
	@%p44 bra 	$L__BB2_81;
	ld.global.u32 	%r795, [%rd8];
	xor.b32  	%r934, %r934, %r795;
	ld.global.u32 	%r796, [%rd8+4];
	xor.b32  	%r1117, %r1117, %r796;
	ld.global.u32 	%r797, [%rd8+8];
	xor.b32  	%r1116, %r1116, %r797;
	ld.global.u32 	%r798, [%rd8+12];
	xor.b32  	%r1115, %r1115, %r798;
	ld.global.u32 	%r799, [%rd8+16];
	xor.b32  	%r930, %r930, %r799;
$L__BB2_81:
	and.b32  	%r801, %r791, 2;
	setp.eq.s32 	%p45, %r801, 0;
	@%p45 bra 	$L__BB2_83;
	ld.global.u32 	%r802, [%rd8+20];
	xor.b32  	%r934, %r934, %r802;
	ld.global.u32 	%r803, [%rd8+24];
	xor.b32  	%r1117, %r1117, %r803;
	ld.global.u32 	%r804, [%rd8+28];
	xor.b32  	%r1116, %r1116, %r804;
	ld.global.u32 	%r805, [%rd8+32];
	xor.b32  	%r1115, %r1115, %r805;
	ld.global.u32 	%r806, [%rd8+36];
	xor.b32  	%r930, %r930, %r806;
$L__BB2_83:
	and.b32  	%r808, %r791, 4;
	setp.eq.s32 	%p46, %r808, 0;
	@%p46 bra 	$L__BB2_85;
	ld.global.u32 	%r809, [%rd8+40];
	xor.b32  	%r934, %r934, %r809;
	ld.global.u32 	%r810, [%rd8+44];
	xor.b32  	%r1117, %r1117, %r810;
	ld.global.u32 	%r811, [%rd8+48];
	xor.b32  	%r1116, %r1116, %r811;
	ld.global.u32 	%r812, [%rd8+52];
	xor.b32  	%r1115, %r1115, %r812;
	ld.global.u32 	%r813, [%rd8+56];
	xor.b32  	%r930, %r930, %r813;
$L__BB2_85:
	and.b32  	%r815, %r791, 8;
	setp.eq.s32 	%p47, %r815, 0;
	@%p47 bra 	$L__BB2_87;
	ld.global.u32 	%r816, [%rd8+60];
	xor.b32  	%r934, %r934, %r816;
	ld.global.u32 	%r817, [%rd8+64];
	xor.b32  	%r1117, %r1117, %r817;
	ld.global.u32 	%r818, [%rd8+68];
	xor.b32  	%r1116, %r1116, %r818;
	ld.global.u32 	%r819, [%rd8+72];
	xor.b32  	%r1115, %r1115, %r819;
	ld.global.u32 	%r820, [%rd8+76];
	xor.b32  	%r930, %r930, %r820;
$L__BB2_87:
	and.b32  	%r822, %r791, 16;
	setp.eq.s32 	%p48, %r822, 0;
	@%p48 bra 	$L__BB2_89;
	ld.global.u32 	%r823, [%rd8+80];
	xor.b32  	%r934, %r934, %r823;
	ld.global.u32 	%r824, [%rd8+84];
	xor.b32  	%r1117, %r1117, %r824;
	ld.global.u32 	%r825, [%rd8+88];
	xor.b32  	%r1116, %r1116, %r825;
	ld.global.u32 	%r826, [%rd8+92];
	xor.b32  	%r1115, %r1115, %r826;
	ld.global.u32 	%r827, [%rd8+96];
	xor.b32  	%r930, %r930, %r827;
$L__BB2_89:
	and.b32  	%r829, %r791, 32;
	setp.eq.s32 	%p49, %r829, 0;
	@%p49 bra 	$L__BB2_91;
	ld.global.u32 	%r830, [%rd8+100];
	xor.b32  	%r934, %r934, %r830;
	ld.global.u32 	%r831, [%rd8+104];
	xor.b32  	%r1117, %r1117, %r831;
	ld.global.u32 	%r832, [%rd8+108];
	xor.b32  	%r1116, %r1116, %r832;
	ld.global.u32 	%r833, [%rd8+112];
	xor.b32  	%r1115, %r1115, %r833;
	ld.global.u32 	%r834, [%rd8+116];
	xor.b32  	%r930, %r930, %r834;
$L__BB2_91:
	and.b32  	%r836, %r791, 64;
	setp.eq.s32 	%p50, %r836, 0;
	@%p50 bra 	$L__BB2_93;
	ld.global.u32 	%r837, [%rd8+120];
	xor.b32  	%r934, %r934, %r837;
	ld.global.u32 	%r838, [%rd8+124];
	xor.b32  	%r1117, %r1117, %r838;
	ld.global.u32 	%r839, [%rd8+128];
	xor.b32  	%r1116, %r1116, %r839;
	ld.global.u32 	%r840, [%rd8+132];
	xor.b32  	%r1115, %r1115, %r840;
	ld.global.u32 	%r841, [%rd8+136];
	xor.b32  	%r930, %r930, %r841;
$L__BB2_93:
	and.b32  	%r843, %r791, 128;
	setp.eq.s32 	%p51, %r843, 0;
	@%p51 bra 	$L__BB2_95;
	ld.global.u32 	%r844, [%rd8+140];
	xor.b32  	%r934, %r934, %r844;
	ld.global.u32 	%r845, [%rd8+144];
	xor.b32  	%r1117, %r1117, %r845;
	ld.global.u32 	%r846, [%rd8+148];
	xor.b32  	%r1116, %r1116, %r846;
	ld.global.u32 	%r847, [%rd8+152];
	xor.b32  	%r1115, %r1115, %r847;
	ld.global.u32 	%r848, [%rd8+156];
	xor.b32  	%r930, %r930, %r848;
$L__BB2_95:
	and.b32  	%r850, %r791, 256;
	setp.eq.s32 	%p52, %r850, 0;
	@%p52 bra 	$L__BB2_97;
	ld.global.u32 	%r851, [%rd8+160];
	xor.b32  	%r934, %r934, %r851;
	ld.global.u32 	%r852, [%rd8+164];
	xor.b32  	%r1117, %r1117, %r852;
	ld.global.u32 	%r853, [%rd8+168];
	xor.b32  	%r1116, %r1116, %r853;
	ld.global.u32 	%r854, [%rd8+172];
	xor.b32  	%r1115, %r1115, %r854;
	ld.global.u32 	%r855, [%rd8+176];
	xor.b32  	%r930, %r930, %r855;
$L__BB2_97:
	and.b32  	%r857, %r791, 512;
	setp.eq.s32 	%p53, %r857, 0;
	@%p53 bra 	$L__BB2_99;
	ld.global.u32 	%r858, [%rd8+180];
	xor.b32  	%r934, %r934, %r858;
	ld.global.u32 	%r859, [%rd8+184];
	xor.b32  	%r1117, %r1117, %r859;
	ld.global.u32 	%r860, [%rd8+188];
	xor.b32  	%r1116, %r1116, %r860;
	ld.global.u32 	%r861, [%rd8+192];
	xor.b32  	%r1115, %r1115, %r861;
	ld.global.u32 	%r862, [%rd8+196];
	xor.b32  	%r930, %r930, %r862;
$L__BB2_99:
	and.b32  	%r864, %r791, 1024;
	setp.eq.s32 	%p54, %r864, 0;
	@%p54 bra 	$L__BB2_101;
	ld.global.u32 	%r865, [%rd8+200];
	xor.b32  	%r934, %r934, %r865;
	ld.global.u32 	%r866, [%rd8+204];
	xor.b32  	%r1117, %r1117, %r866;
	ld.global.u32 	%r867, [%rd8+208];
	xor.b32  	%r1116, %r1116, %r867;
	ld.global.u32 	%r868, [%rd8+212];
	xor.b32  	%r1115, %r1115, %r868;
	ld.global.u32 	%r869, [%rd8+216];
	xor.b32  	%r930, %r930, %r869;
$L__BB2_101:
	and.b32  	%r871, %r791, 2048;
	setp.eq.s32 	%p55, %r871, 0;
	@%p55 bra 	$L__BB2_103;
	ld.global.u32 	%r872, [%rd8+220];
	xor.b32  	%r934, %r934, %r872;
	ld.global.u32 	%r873, [%rd8+224];
	xor.b32  	%r1117, %r1117, %r873;
	ld.global.u32 	%r874, [%rd8+228];
	xor.b32  	%r1116, %r1116, %r874;
	ld.global.u32 	%r875, [%rd8+232];
	xor.b32  	%r1115, %r1115, %r875;
	ld.global.u32 	%r876, [%rd8+236];
	xor.b32  	%r930, %r930, %r876;
$L__BB2_103:
	and.b32  	%r878, %r791, 4096;
	setp.eq.s32 	%p56, %r878, 0;
	@%p56 bra 	$L__BB2_105;
	ld.global.u32 	%r879, [%rd8+240];
	xor.b32  	%r934, %r934, %r879;
	ld.global.u32 	%r880, [%rd8+244];
	xor.b32  	%r1117, %r1117, %r880;
	ld.global.u32 	%r881, [%rd8+248];
	xor.b32  	%r1116, %r1116, %r881;
	ld.global.u32 	%r882, [%rd8+252];
	xor.b32  	%r1115, %r1115, %r882;
	ld.global.u32 	%r883, [%rd8+256];
	xor.b32  	%r930, %r930, %r883;
$L__BB2_105:
	and.b32  	%r885, %r791, 8192;
	setp.eq.s32 	%p57, %r885, 0;
	@%p57 bra 	$L__BB2_107;
	ld.global.u32 	%r886, [%rd8+260];
	xor.b32  	%r934, %r934, %r886;
	ld.global.u32 	%r887, [%rd8+264];
	xor.b32  	%r1117, %r1117, %r887;
	ld.global.u32 	%r888, [%rd8+268];
	xor.b32  	%r1116, %r1116, %r888;
	ld.global.u32 	%r889, [%rd8+272];
	xor.b32  	%r1115, %r1115, %r889;
	ld.global.u32 	%r890, [%rd8+276];
	xor.b32  	%r930, %r930, %r890;
$L__BB2_107:
	and.b32  	%r892, %r791, 16384;
	setp.eq.s32 	%p58, %r892, 0;
	@%p58 bra 	$L__BB2_109;
	ld.global.u32 	%r893, [%rd8+280];
	xor.b32  	%r934, %r934, %r893;
	ld.global.u32 	%r894, [%rd8+284];
	xor.b32  	%r1117, %r1117, %r894;
	ld.global.u32 	%r895, [%rd8+288];
	xor.b32  	%r1116, %r1116, %r895;
	ld.global.u32 	%r896, [%rd8+292];
	xor.b32  	%r1115, %r1115, %r896;
	ld.global.u32 	%r897, [%rd8+296];
	xor.b32  	%r930, %r930, %r897;
$L__BB2_109:
	and.b32  	%r899, %r791, 32768;
	setp.eq.s32 	%p59, %r899, 0;
	@%p59 bra 	$L__BB2_111;
	ld.global.u32 	%r900, [%rd8+300];
	xor.b32  	%r934, %r934, %r900;
	ld.global.u32 	%r901, [%rd8+304];
	xor.b32  	%r1117, %r1117, %r901;
	ld.global.u32 	%r902, [%rd8+308];
	xor.b32  	%r1116, %r1116, %r902;
	ld.global.u32 	%r903, [%rd8+312];
	xor.b32  	%r1115, %r1115, %r903;
	ld.global.u32 	%r904, [%rd8+316];
	xor.b32  	%r930, %r930, %r904;
$L__BB2_111:
	add.s32 	%r1113, %r1113, 16;
	setp.ne.s32 	%p60, %r1113, 32;
	@%p60 bra 	$L__BB2_79;
	mad.lo.s32 	%r905, %r1107, -31, %r366;
	add.s32 	%r1107, %r905, 1;
	setp.ne.s32 	%p61, %r1107, 5;
	@%p61 bra 	$L__BB2_78;
	st.local.u32 	[%rd1+4], %r934;
	st.local.v2.u32 	[%rd1+8], {%r1117, %r1116};
	st.local.v2.u32 	[%rd1+16], {%r1115, %r930};
$L__BB2_114:
	shr.u64 	%rd27, %rd3, 2;
	add.s32 	%r917, %r917, 1;
	setp.gt.u64 	%p62, %rd3, 3;
	@%p62 bra 	$L__BB2_2;
$L__BB2_115:
	cvta.to.global.u64 	%rd24, %rd10;
	shr.u32 	%r906, %r934, 2;
	xor.b32  	%r907, %r906, %r934;
	shl.b32 	%r908, %r930, 4;
	shl.b32 	%r909, %r907, 1;
	xor.b32  	%r910, %r909, %r908;
	xor.b32  	%r911, %r910, %r907;
	xor.b32  	%r912, %r911, %r930;
	add.s32 	%r913, %r1, %r912;
	add.s32 	%r914, %r913, 362437;
	cvt.rn.f32.u32 	%f1, %r914;
	fma.rn.f32 	%f2, %f1, 0f2F800000, 0f2F000000;
	shl.b64 	%rd25, %rd2, 2;
	add.s64 	%rd26, %rd24, %rd25;
	st.global.f32 	[%rd26], %f2;
	ret;

}


// ===== COMPILED SASS (sm_100) =====

	.target	sm_100

	.elftype	@"ET_EXEC"


//--------------------- .note.nv.tkinfo           --------------------------
	.section	.note.nv.tkinfo,"",@"SHT_NOTE"
	.sectionflags	@"SHF_NOTE_NV_TKINFO"
	.tkinfo
        /*0018*/ 	.word	0x00000002
        /*0030*/ 	.string	""
        /*0030*/ 	.string	"ptxas"
        /*0030*/ 	.string	"Cuda compilation tools, release 13.0, V13.0.88"
        /*0030*/ 	.string	"Build cuda_13.0.r13.0/compiler.36424714_0"
        /*0030*/ 	.string	"-arch sm_100 -m 64 "



//--------------------- .note.nv.cuinfo           --------------------------
	.section	.note.nv.cuinfo,"",@"SHT_NOTE"
	.sectionflags	@"SHF_NOTE_NV_CUINFO"
        /*0018*/ 	.short	0x0002
        /*001a*/ 	.short	0x0064
        /*001c*/ 	.short	0x0082
	.zero		2


//--------------------- .nv.info                  --------------------------
	.section	.nv.info,"",@"SHT_CUDA_INFO"
	.align	4


	//----- nvinfo : EIATTR_REGCOUNT
	.align		4
        /*0000*/ 	.byte	0x04, 0x2f
        /*0002*/ 	.short	(.L_10 - .L_9)
	.align		4
.L_9:
        /*0004*/ 	.word	index@(_Z10initCurandP17curandStateXORWOWm)
        /*0008*/ 	.word	0x0000001f


	//----- nvinfo : EIATTR_FRAME_SIZE
	.align		4
.L_10:
        /*000c*/ 	.byte	0x04, 0x11
        /*000e*/ 	.short	(.L_12 - .L_11)
	.align		4
.L_11:
        /*0010*/ 	.word	index@(_Z10initCurandP17curandStateXORWOWm)
        /*0014*/ 	.word	0x00000000


	//----- nvinfo : EIATTR_REGCOUNT
	.align		4
.L_12:
        /*0018*/ 	.byte	0x04, 0x2f
        /*001a*/ 	.short	(.L_14 - .L_13)
	.align		4
.L_13:
        /*001c*/ 	.word	index@(_Z9testrand1P17curandStateXORWOWPf)
        /*0020*/ 	.word	0x00000016


	//----- nvinfo : EIATTR_FRAME_SIZE
	.align		4
.L_14:
        /*0024*/ 	.byte	0x04, 0x11
        /*0026*/ 	.short	(.L_16 - .L_15)
	.align		4
.L_15:
        /*0028*/ 	.word	index@(_Z9testrand1P17curandStateXORWOWPf)
        /*002c*/ 	.word	0x00000000


	//----- nvinfo : EIATTR_REGCOUNT
	.align		4
.L_16:
        /*0030*/ 	.byte	0x04, 0x2f
        /*0032*/ 	.short	(.L_18 - .L_17)
	.align		4
.L_17:
        /*0034*/ 	.word	index@(_Z9testrand2mPf)
        /*0038*/ 	.word	0x0000001f


	//----- nvinfo : EIATTR_FRAME_SIZE
	.align		4
.L_18:
        /*003c*/ 	.byte	0x04, 0x11
        /*003e*/ 	.short	(.L_20 - .L_19)
	.align		4
.L_19:
        /*0040*/ 	.word	index@(_Z9testrand2mPf)
        /*0044*/ 	.word	0x00000030


	//----- nvinfo : EIATTR_MIN_STACK_SIZE
	.align		4
.L_20:
        /*0048*/ 	.byte	0x04, 0x12
        /*004a*/ 	.short	(.L_22 - .L_21)
	.align		4
.L_21:
        /*004c*/ 	.word	index@(_Z9testrand2mPf)
        /*0050*/ 	.word	0x00000030


	//----- nvinfo : EIATTR_MIN_STACK_SIZE
	.align		4
.L_22:
        /*0054*/ 	.byte	0x04, 0x12
        /*0056*/ 	.short	(.L_24 - .L_23)
	.align		4
.L_23:
        /*0058*/ 	.word	index@(_Z9testrand1P17curandStateXORWOWPf)
        /*005c*/ 	.word	0x00000000


	//----- nvinfo : EIATTR_MIN_STACK_SIZE
	.align		4
.L_24:
        /*0060*/ 	.byte	0x04, 0x12
        /*0062*/ 	.short	(.L_26 - .L_25)
	.align		4
.L_25:
        /*0064*/ 	.word	index@(_Z10initCurandP17curandStateXORWOWm)
        /*0068*/ 	.word	0x00000000
.L_26:


//--------------------- .nv.compat                --------------------------
	.section	.nv.compat,"",@"SHT_CUDA_COMPAT_INFO"
	.align	4
        /*0000*/ 	.byte	0x02, 0x09, 0x00, 0x00, 0x02, 0x02, 0x01, 0x00, 0x02, 0x05, 0x05, 0x00, 0x03, 0x07, 0x01, 0x01
        /*0010*/ 	.byte	0x02, 0x03, 0x00, 0x00, 0x02, 0x06, 0x01, 0x00, 0x04, 0x0b, 0x08, 0x00, 0x09, 0x00, 0x00, 0x00
        /*0020*/ 	.byte	0x00, 0x00, 0x00, 0x00


//--------------------- .nv.info._Z9testrand2mPf  --------------------------
	.section	.nv.info._Z9testrand2mPf,"",@"SHT_CUDA_INFO"
	.sectionflags	@""
	.align	4


	//----- nvinfo : EIATTR_CUDA_API_VERSION
	.align		4
        /*0000*/ 	.byte	0x04, 0x37
        /*0002*/ 	.short	(.L_28 - .L_27)
.L_27:
        /*0004*/ 	.word	0x00000082


	//----- nvinfo : EIATTR_KPARAM_INFO
	.align		4
.L_28:
        /*0008*/ 	.byte	0x04, 0x17
        /*000a*/ 	.short	(.L_30 - .L_29)
.L_29:
        /*000c*/ 	.word	0x00000000
        /*0010*/ 	.short	0x0001
        /*0012*/ 	.short	0x0008
        /*0014*/ 	.byte	0x00, 0xf5, 0x21, 0x00


	//----- nvinfo : EIATTR_KPARAM_INFO
	.align		4
.L_30:
        /*0018*/ 	.byte	0x04, 0x17
        /*001a*/ 	.short	(.L_32 - .L_31)
.L_31:
        /*001c*/ 	.word	0x00000000
        /*0020*/ 	.short	0x0000
        /*0022*/ 	.short	0x0000
        /*0024*/ 	.byte	0x00, 0xf0, 0x21, 0x00


	//----- nvinfo : EIATTR_SPARSE_MMA_MASK
	.align		4
.L_32:
        /*0028*/ 	.byte	0x03, 0x50
        /*002a*/ 	.short	0x0000


	//----- nvinfo : EIATTR_MAXREG_COUNT
	.align		4
        /*002c*/ 	.byte	0x03, 0x1b
        /*002e*/ 	.short	0x00ff


	//----- nvinfo : EIATTR_MERCURY_ISA_VERSION
	.align		4
        /*0030*/ 	.byte	0x03, 0x5f
        /*0032*/ 	.short	0x0101


	//----- nvinfo : EIATTR_VRC_CTA_INIT_COUNT
	.align		4
        /*0034*/ 	.byte	0x02, 0x4a
	.zero		1
	.zero		1


	//----- nvinfo : EIATTR_EXIT_INSTR_OFFSETS
	.align		4
        /*0038*/ 	.byte	0x04, 0x1c
        /*003a*/ 	.short	(.L_34 - .L_33)


	//   ....[0]....
.L_33:
        /*003c*/ 	.word	0x000027a0


	//----- nvinfo : EIATTR_CRS_STACK_SIZE
	.align		4
.L_34:
        /*0040*/ 	.byte	0x04, 0x1e
        /*0042*/ 	.short	(.L_36 - .L_35)
.L_35:
        /*0044*/ 	.word	0x00000000


	//----- nvinfo : EIATTR_CBANK_PARAM_SIZE
	.align		4
.L_36:
        /*0048*/ 	.byte	0x03, 0x19
        /*004a*/ 	.short	0x0010


	//----- nvinfo : EIATTR_PARAM_CBANK
	.align		4
        /*004c*/ 	.byte	0x04, 0x0a
        /*004e*/ 	.short	(.L_38 - .L_37)
	.align		4
.L_37:
        /*0050*/ 	.word	index@(.nv.constant0._Z9testrand2mPf)
        /*0054*/ 	.short	0x0380
        /*0056*/ 	.short	0x0010


	//----- nvinfo : EIATTR_SW_WAR
	.align		4
.L_38:
        /*0058*/ 	.byte	0x04, 0x36
        /*005a*/ 	.short	(.L_40 - .L_39)
.L_39:
        /*005c*/ 	.word	0x00000008
.L_40:


//--------------------- .nv.info._Z9testrand1P17curandStateXORWOWPf --------------------------
	.section	.nv.info._Z9testrand1P17curandStateXORWOWPf,"",@"SHT_CUDA_INFO"
	.sectionflags	@""
	.align	4


	//----- nvinfo : EIATTR_CUDA_API_VERSION
	.align		4
        /*0000*/ 	.byte	0x04, 0x37
        /*0002*/ 	.short	(.L_42 - .L_41)
.L_41:
        /*0004*/ 	.word	0x00000082


	//----- nvinfo : EIATTR_KPARAM_INFO
	.align		4
.L_42:
        /*0008*/ 	.byte	0x04, 0x17
        /*000a*/ 	.short	(.L_44 - .L_43)
.L_43:
        /*000c*/ 	.word	0x00000000
        /*0010*/ 	.short	0x0001
        /*0012*/ 	.short	0x0008
        /*0014*/ 	.byte	0x00, 0xf5, 0x21, 0x00


	//----- nvinfo : EIATTR_KPARAM_INFO
	.align		4
.L_44:
        /*0018*/ 	.byte	0x04, 0x17
        /*001a*/ 	.short	(.L_46 - .L_45)
.L_45:
        /*001c*/ 	.word	0x00000000
        /*0020*/ 	.short	0x0000
        /*0022*/ 	.short	0x0000
        /*0024*/ 	.byte	0x00, 0xf5, 0x21, 0x00


	//----- nvinfo : EIATTR_SPARSE_MMA_MASK
	.align		4
.L_46:
        /*0028*/ 	.byte	0x03, 0x50
        /*002a*/ 	.short	0x0000


	//----- nvinfo : EIATTR_MAXREG_COUNT
	.align		4
        /*002c*/ 	.byte	0x03, 0x1b
        /*002e*/ 	.short	0x00ff


	//----- nvinfo : EIATTR_MERCURY_ISA_VERSION
	.align		4
        /*0030*/ 	.byte	0x03, 0x5f
        /*0032*/ 	.short	0x0101


	//----- nvinfo : EIATTR_VRC_CTA_INIT_COUNT
	.align		4
        /*0034*/ 	.byte	0x02, 0x4a
	.zero		1
	.zero		1


	//----- nvinfo : EIATTR_EXIT_INSTR_OFFSETS
	.align		4
        /*0038*/ 	.byte	0x04, 0x1c
        /*003a*/ 	.short	(.L_48 - .L_47)


	//   ....[0]....
.L_47:
        /*003c*/ 	.word	0x00000200


	//----- nvinfo : EIATTR_CBANK_PARAM_SIZE
	.align		4
.L_48:
        /*0040*/ 	.byte	0x03, 0x19
        /*0042*/ 	.short	0x0010


	//----- nvinfo : EIATTR_PARAM_CBANK
	.align		4
        /*0044*/ 	.byte	0x04, 0x0a
        /*0046*/ 	.short	(.L_50 - .L_49)
	.align		4
.L_49:
        /*0048*/ 	.word	index@(.nv.constant0._Z9testrand1P17curandStateXORWOWPf)
        /*004c*/ 	.short	0x0380
        /*004e*/ 	.short	0x0010


	//----- nvinfo : EIATTR_SW_WAR
	.align		4
.L_50:
        /*0050*/ 	.byte	0x04, 0x36
        /*0052*/ 	.short	(.L_52 - .L_51)
.L_51:
        /*0054*/ 	.word	0x00000008
.L_52:


//--------------------- .nv.info._Z10initCurandP17curandStateXORWOWm --------------------------
	.section	.nv.info._Z10initCurandP17curandStateXORWOWm,"",@"SHT_CUDA_INFO"
	.sectionflags	@""
	.align	4


	//----- nvinfo : EIATTR_CUDA_API_VERSION
	.align		4
        /*0000*/ 	.byte	0x04, 0x37
        /*0002*/ 	.short	(.L_54 - .L_53)
.L_53:
        /*0004*/ 	.word	0x00000082


	//----- nvinfo : EIATTR_KPARAM_INFO
	.align		4
.L_54:
        /*0008*/ 	.byte	0x04, 0x17
        /*000a*/ 	.short	(.L_56 - .L_55)
.L_55:
        /*000c*/ 	.word	0x00000000
        /*0010*/ 	.short	0x0001
        /*0012*/ 	.short	0x0008
        /*0014*/ 	.byte	0x00, 0xf0, 0x21, 0x00


	//----- nvinfo : EIATTR_KPARAM_INFO
	.align		4
.L_56:
        /*0018*/ 	.byte	0x04, 0x17
        /*001a*/ 	.short	(.L_58 - .L_57)
.L_57:
        /*001c*/ 	.word	0x00000000
        /*0020*/ 	.short	0x0000
        /*0022*/ 	.short	0x0000
        /*0024*/ 	.byte	0x00, 0xf5, 0x21, 0x00


	//----- nvinfo : EIATTR_SPARSE_MMA_MASK
	.align		4
.L_58:
        /*0028*/ 	.byte	0x03, 0x50
        /*002a*/ 	.short	0x0000


	//----- nvinfo : EIATTR_MAXREG_COUNT
	.align		4
        /*002c*/ 	.byte	0x03, 0x1b
        /*002e*/ 	.short	0x00ff


	//----- nvinfo : EIATTR_MERCURY_ISA_VERSION
	.align		4
        /*0030*/ 	.byte	0x03, 0x5f
        /*0032*/ 	.short	0x0101


	//----- nvinfo : EIATTR_VRC_CTA_INIT_COUNT
	.align		4
        /*0034*/ 	.byte	0x02, 0x4a
	.zero		1
	.zero		1


	//----- nvinfo : EIATTR_EXIT_INSTR_OFFSETS
	.align		4
        /*0038*/ 	.byte	0x04, 0x1c
        /*003a*/ 	.short	(.L_60 - .L_59)


	//   ....[0]....
.L_59:
        /*003c*/ 	.word	0x00000ed0


	//----- nvinfo : EIATTR_CRS_STACK_SIZE
	.align		4
.L_60:
        /*0040*/ 	.byte	0x04, 0x1e
        /*0042*/ 	.short	(.L_62 - .L_61)
.L_61:
        /*0044*/ 	.word	0x00000000


	//----- nvinfo : EIATTR_CBANK_PARAM_SIZE
	.align		4
.L_62:
        /*0048*/ 	.byte	0x03, 0x19
        /*004a*/ 	.short	0x0010


	//----- nvinfo : EIATTR_PARAM_CBANK
	.align		4
        /*004c*/ 	.byte	0x04, 0x0a
        /*004e*/ 	.short	(.L_64 - .L_63)
	.align		4
.L_63:
        /*0050*/ 	.word	index@(.nv.constant0._Z10initCurandP17curandStateXORWOWm)
        /*0054*/ 	.short	0x0380
        /*0056*/ 	.short	0x0010


	//----- nvinfo : EIATTR_SW_WAR
	.align		4
.L_64:
        /*0058*/ 	.byte	0x04, 0x36
        /*005a*/ 	.short	(.L_66 - .L_65)
.L_65:
        /*005c*/ 	.word	0x00000008
.L_66:


//--------------------- .nv.callgraph             --------------------------
	.section	.nv.callgraph,"",@"SHT_CUDA_CALLGRAPH"
	.align	4
	.sectionentsize	8
	.align		4
        /*0000*/ 	.word	0x00000000
	.align		4
        /*0004*/ 	.word	0xffffffff
	.align		4
        /*0008*/ 	.word	0x00000000
	.align		4
        /*000c*/ 	.word	0xfffffffe
	.align		4
        /*0010*/ 	.word	0x00000000
	.align		4
        /*0014*/ 	.word	0xfffffffd
	.align		4
        /*0018*/ 	.word	0x00000000
	.align		4
        /*001c*/ 	.word	0xfffffffc


//--------------------- .nv.constant4             --------------------------
	.section	.nv.constant4,"a",@progbits
	.align	8
	.align		8
.nv.constant4:
        /*0000*/ 	.dword	precalc_xorwow_matrix
	.align		8
        /*0008*/ 	.dword	precalc_xorwow_offset_matrix
	.align		8
        /*0010*/ 	.dword	mrg32k3aM1
	.align		8
        /*0018*/ 	.dword	mrg32k3aM2
	.align		8
        /*0020*/ 	.dword	mrg32k3aM1SubSeq
	.align		8
        /*0028*/ 	.dword	mrg32k3aM2SubSeq
	.align		8
        /*0030*/ 	.dword	mrg32k3aM1Seq
	.align		8
        /*0038*/ 	.dword	mrg32k3aM2Seq


//--------------------- .nv.constant3             --------------------------
	.section	.nv.constant3,"a",@progbits
	.align	8
.nv.constant3:
	.type		__cr_lgamma_table,@object
	.size		__cr_lgamma_table,(.L_8 - __cr_lgamma_table)
__cr_lgamma_table:
        /*0000*/ 	.byte	0x00, 0x00, 0x00, 0x00, 0x00, 0x00, 0x00, 0x00, 0x00, 0x00, 0x00, 0x00, 0x00, 0x00, 0x00, 0x00
        /*0010*/ 	.byte	0xef, 0x39, 0xfa, 0xfe, 0x42, 0x2e, 0xe6, 0x3f, 0x02, 0x20, 0x2a, 0xfa, 0x0b, 0xab, 0xfc, 0x3f
        /*0020*/ 	.byte	0xf9, 0x2c, 0x92, 0x7c, 0xa7, 0x6c, 0x09, 0x40, 0xc9, 0x79, 0x44, 0x3c, 0x64, 0x26, 0x13, 0x40
        /*0030*/ 	.byte	0xca, 0x01, 0xcf, 0x3a, 0x27, 0x51, 0x1a, 0x40, 0x30, 0xcc, 0x2d, 0xf3, 0xe1, 0x0c, 0x21, 0x40
        /*0040*/ 	.byte	0x0d, 0xb7, 0xfc, 0x82, 0x8e, 0x35, 0x25, 0x40
.L_8:


//--------------------- .text._Z9testrand2mPf     --------------------------
	.section	.text._Z9testrand2mPf,"ax",@progbits
	.align	128
        .global         _Z9testrand2mPf
        .type           _Z9testrand2mPf,@function
        .size           _Z9testrand2mPf,(.L_x_22 - _Z9testrand2mPf)
        .other          _Z9testrand2mPf,@"STO_CUDA_ENTRY STV_DEFAULT"
_Z9testrand2mPf:
.text._Z9testrand2mPf:
[----:B------:R-:W0:Y:S08]  /*0000*/  LDC R1, c[0x0][0x37c] ;  /* 0x0000df00ff017b82 */ /* 0x000e300000000800 */
[----:B------:R-:W1:Y:S01]  /*0010*/  LDC.64 R2, c[0x0][0x380] ;  /* 0x0000e000ff027b82 */ /* 0x000e620000000a00 */
[----:B------:R-:W2:Y:S01]  /*0020*/  S2R R8, SR_TID.X ;  /* 0x0000000000087919 */ /* 0x000ea20000002100 */
[----:B0-----:R-:W-:Y:S01]  /*0030*/  VIADD R1, R1, 0xffffffd0 ;  /* 0xffffffd001017836 */ /* 0x001fe20000000000 */
[----:B------:R-:W0:Y:S01]  /*0040*/  LDCU.64 UR6, c[0x0][0x358] ;  /* 0x00006b00ff0677ac */ /* 0x000e220008000a00 */
[----:B------:R-:W-:Y:S04]  /*0050*/  BSSY.RECONVERGENT B0, `(.L_x_0) ;  /* 0x000025f000007945 */ /* 0x000fe80003800200 */
[----:B------:R-:W2:Y:S08]  /*0060*/  S2UR UR4, SR_CTAID.X ;  /* 0x00000000000479c3 */ /* 0x000eb00000002500 */
[----:B------:R-:W2:Y:S01]  /*0070*/  LDC R11, c[0x0][0x360] ;  /* 0x0000d800ff0b7b82 */ /* 0x000ea20000000800 */
[----:B-1----:R-:W-:-:S02]  /*0080*/  LOP3.LUT R0, R2, 0xaad26b49, RZ, 0x3c, !PT ;  /* 0xaad26b4902007812 */ /* 0x002fc400078e3cff */
[----:B------:R-:W-:-:S03]  /*0090*/  LOP3.LUT R2, R3, 0xf7dcefdd, RZ, 0x3c, !PT ;  /* 0xf7dcefdd03027812 */ /* 0x000fc600078e3cff */
[----:B------:R-:W-:Y:S02]  /*00a0*/  IMAD R0, R0, 0x4182bed5, RZ ;  /* 0x4182bed500007824 */ /* 0x000fe400078e02ff */
[----:B------:R-:W-:Y:S02]  /*00b0*/  IMAD R9, R2, -0x658354e5, RZ ;  /* 0x9a7cab1b02097824 */ /* 0x000fe400078e02ff */
[C---:B------:R-:W-:Y:S01]  /*00c0*/  VIADD R5, R0.reuse, 0x583f19 ;  /* 0x00583f1900057836 */ /* 0x040fe20000000000 */
[C---:B------:R-:W-:Y:S01]  /*00d0*/  LOP3.LUT R6, R0.reuse, 0x159a55e5, RZ, 0x3c, !PT ;  /* 0x159a55e500067812 */ /* 0x040fe200078e3cff */
[C---:B------:R-:W-:Y:S01]  /*00e0*/  VIADD R3, R0.reuse, 0x75bcd15 ;  /* 0x075bcd1500037836 */ /* 0x040fe20000000000 */
[----:B------:R-:W-:Y:S01]  /*00f0*/  IADD3 R2, PT, PT, R0, 0x64f0c9, R9 ;  /* 0x0064f0c900027810 */ /* 0x000fe20007ffe009 */
[C---:B------:R-:W-:Y:S01]  /*0100*/  VIADD R7, R9.reuse, 0x1f123bb5 ;  /* 0x1f123bb509077836 */ /* 0x040fe20000000000 */
[----:B------:R-:W-:Y:S01]  /*0110*/  LOP3.LUT R4, R9, 0x5491333, RZ, 0x3c, !PT ;  /* 0x0549133309047812 */ /* 0x000fe200078e3cff */
[----:B--2---:R-:W-:-:S02]  /*0120*/  IMAD R0, R11, UR4, R8 ;  /* 0x000000040b007c24 */ /* 0x004fc4000f8e0208 */
[----:B------:R1:W-:Y:S04]  /*0130*/  STL.64 [R1], R2 ;  /* 0x0000000201007387 */ /* 0x0003e80000100a00 */
[----:B------:R1:W-:Y:S01]  /*0140*/  STL.64 [R1+0x8], R6 ;  /* 0x0000080601007387 */ /* 0x0003e20000100a00 */
[----:B------:R-:W-:Y:S02]  /*0150*/  ISETP.NE.AND P0, PT, R0, RZ, PT ;  /* 0x000000ff0000720c */ /* 0x000fe40003f05270 */
[----:B------:R-:W-:Y:S01]  /*0160*/  SHF.R.S32.HI R8, RZ, 0x1f, R0 ;  /* 0x0000001fff087819 */ /* 0x000fe20000011400 */
[----:B------:R1:W-:Y:S10]  /*0170*/  STL.64 [R1+0x10], R4 ;  /* 0x0000100401007387 */ /* 0x0003f40000100a00 */
[----:B0-----:R-:W-:Y:S05]  /*0180*/  @!P0 BRA `(.L_x_1) ;  /* 0x00000024002c8947 */ /* 0x001fea0003800000 */
[----:B------:R-:W-:Y:S02]  /*0190*/  IMAD.MOV.U32 R13, RZ, RZ, R8 ;  /* 0x000000ffff0d7224 */ /* 0x000fe400078e0008 */
[----:B------:R-:W-:Y:S02]  /*01a0*/  IMAD.MOV.U32 R11, RZ, RZ, RZ ;  /* 0x000000ffff0b7224 */ /* 0x000fe400078e00ff */
[----:B------:R-:W-:-:S07]  /*01b0*/  IMAD.MOV.U32 R10, RZ, RZ, R0 ;  /* 0x000000ffff0a7224 */ /* 0x000fce00078e0000 */
.L_x_10:
[----:B-1----:R-:W-:Y:S01]  /*01c0*/  LOP3.LUT R2, R10, 0x3, RZ, 0xc0, !PT ;  /* 0x000000030a027812 */ /* 0x002fe200078ec0ff */
[----:B------:R-:W-:Y:S03]  /*01d0*/  BSSY.RECONVERGENT B1, `(.L_x_2) ;  /* 0x0000240000017945 */ /* 0x000fe60003800200 */
[----:B------:R-:W-:-:S04]  /*01e0*/  ISETP.NE.U32.AND P0, PT, R2, RZ, PT ;  /* 0x000000ff0200720c */ /* 0x000fc80003f05070 */
[----:B------:R-:W-:-:S13]  /*01f0*/  ISETP.NE.AND.EX P0, PT, RZ, RZ, PT, P0 ;  /* 0x000000ffff00720c */ /* 0x000fda0003f05300 */
[----:B0-----:R-:W-:Y:S05]  /*0200*/  @!P0 BRA `(.L_x_3) ;  /* 0x0000002000f08947 */ /* 0x001fea0003800000 */
[----:B------:R-:W0:Y:S01]  /*0210*/  LDC.64 R8, c[0x4][RZ] ;  /* 0x01000000ff087b82 */ /* 0x000e220000000a00 */
[----:B------:R-:W-:Y:S02]  /*0220*/  CS2R R2, SRZ ;  /* 0x0000000000027805 */ /* 0x000fe4000001ff00 */
[----:B------:R-:W-:Y:S02]  /*0230*/  CS2R R4, SRZ ;  /* 0x0000000000047805 */ /* 0x000fe4000001ff00 */
[----:B------:R-:W-:Y:S01]  /*0240*/  CS2R R6, SRZ ;  /* 0x0000000000067805 */ /* 0x000fe2000001ff00 */
[----:B0-----:R-:W-:-:S07]  /*0250*/  IMAD.WIDE.U32 R8, R11, 0xc80, R8 ;  /* 0x00000c800b087825 */ /* 0x001fce00078e0008 */
.L_x_5:
[----:B------:R-:W-:-:S06]  /*0260*/  IMAD R12, R2, 0x4, R1 ;  /* 0x00000004020c7824 */ /* 0x000fcc00078e0201 */
[----:B------:R-:W5:Y:S01]  /*0270*/  LDL R12, [R12+0x4] ;  /* 0x000004000c0c7983 */ /* 0x000f620000100800 */
[----:B------:R-:W-:-:S05]  /*0280*/  UMOV UR4, URZ ;  /* 0x000000ff00047c82 */ /* 0x000fca0008000000 */
.L_x_4:
[----:B-----5:R-:W-:Y:S01]  /*0290*/  SHF.R.U32.HI R22, RZ, UR4, R12 ;  /* 0x00000004ff167c19 */ /* 0x020fe2000801160c */
[----:B------:R-:W-:-:S03]  /*02a0*/  IMAD.SHL.U32 R14, R2, 0x20, RZ ;  /* 0x00000020020e7824 */ /* 0x000fc600078e00ff */
[----:B------:R-:W-:Y:S01]  /*02b0*/  LOP3.LUT R15, R22, 0x1, RZ, 0xc0, !PT ;  /* 0x00000001160f7812 */ /* 0x000fe200078ec0ff */
[----:B------:R-:W-:-:S03]  /*02c0*/  VIADD R14, R14, UR4 ;  /* 0x000000040e0e7c36 */ /* 0x000fc60008000000 */
[----:B------:R-:W-:Y:S01]  /*02d0*/  ISETP.NE.U32.AND P0, PT, R15, 0x1, PT ;  /* 0x000000010f00780c */ /* 0x000fe20003f05070 */
[----:B------:R-:W-:-:S03]  /*02e0*/  IMAD R15, R14, 0x5, RZ ;  /* 0x000000050e0f7824 */ /* 0x000fc600078e02ff */
[----:B------:R-:W-:Y:S01]  /*02f0*/  R2P PR, R22, 0x7e ;  /* 0x0000007e16007804 */ /* 0x000fe20000000000 */
[----:B------:R-:W-:-:S08]  /*0300*/  IMAD.WIDE.U32 R14, R15, 0x4, R8 ;  /* 0x000000040f0e7825 */ /* 0x000fd000078e0008 */
[----:B------:R-:W2:Y:S04]  /*0310*/  @!P0 LDG.E R16, desc[UR6][R14.64+0x10] ;  /* 0x000010060e108981 */ /* 0x000ea8000c1e1900 */
[----:B------:R-:W3:Y:S04]  /*0320*/  @P1 LDG.E R18, desc[UR6][R14.64+0x24] ;  /* 0x000024060e121981 */ /* 0x000ee8000c1e1900 */
[----:B------:R-:W4:Y:S04]  /*0330*/  @P2 LDG.E R20, desc[UR6][R14.64+0x38] ;  /* 0x000038060e142981 */ /* 0x000f28000c1e1900 */
[----:B------:R-:W4:Y:S04]  /*0340*/  @P3 LDG.E R24, desc[UR6][R14.64+0x4c] ;  /* 0x00004c060e183981 */ /* 0x000f28000c1e1900 */
[----:B------:R-:W4:Y:S04]  /*0350*/  @P4 LDG.E R26, desc[UR6][R14.64+0x60] ;  /* 0x000060060e1a4981 */ /* 0x000f28000c1e1900 */
[----:B------:R-:W4:Y:S04]  /*0360*/  @!P0 LDG.E R17, desc[UR6][R14.64+0x4] ;  /* 0x000004060e118981 */ /* 0x000f28000c1e1900 */
[----:B------:R-:W4:Y:S04]  /*0370*/  @!P0 LDG.E R19, desc[UR6][R14.64+0xc] ;  /* 0x00000c060e138981 */ /* 0x000f28000c1e1900 */
[----:B------:R-:W4:Y:S04]  /*0380*/  @P1 LDG.E R21, desc[UR6][R14.64+0x18] ;  /* 0x000018060e151981 */ /* 0x000f28000c1e1900 */
[----:B------:R-:W4:Y:S04]  /*0390*/  @P3 LDG.E R23, desc[UR6][R14.64+0x40] ;  /* 0x000040060e173981 */ /* 0x000f28000c1e1900 */
[----:B------:R-:W4:Y:S04]  /*03a0*/  @P5 LDG.E R25, desc[UR6][R14.64+0x70] ;  /* 0x000070060e195981 */ /* 0x000f28000c1e1900 */
[----:B------:R-:W4:Y:S01]  /*03b0*/  @P6 LDG.E R28, desc[UR6][R14.64+0x88] ;  /* 0x000088060e1c6981 */ /* 0x000f22000c1e1900 */
[----:B--2---:R-:W-:-:S03]  /*03c0*/  @!P0 LOP3.LUT R5, R5, R16, RZ, 0x3c, !PT ;  /* 0x0000001005058212 */ /* 0x004fc600078e3cff */
[----:B------:R-:W2:Y:S01]  /*03d0*/  @!P0 LDG.E R16, desc[UR6][R14.64] ;  /* 0x000000060e108981 */ /* 0x000ea2000c1e1900 */
[----:B---3--:R-:W-:-:S03]  /*03e0*/  @P1 LOP3.LUT R5, R5, R18, RZ, 0x3c, !PT ;  /* 0x0000001205051212 */ /* 0x008fc600078e3cff */
[----:B------:R-:W3:Y:S01]  /*03f0*/  @!P0 LDG.E R18, desc[UR6][R14.64+0x8] ;  /* 0x000008060e128981 */ /* 0x000ee2000c1e1900 */
[----:B----4-:R-:W-:-:S03]  /*0400*/  @P2 LOP3.LUT R5, R5, R20, RZ, 0x3c, !PT ;  /* 0x0000001405052212 */ /* 0x010fc600078e3cff */
[----:B------:R-:W4:Y:S01]  /*0410*/  @P1 LDG.E R20, desc[UR6][R14.64+0x14] ;  /* 0x000014060e141981 */ /* 0x000f22000c1e1900 */
[----:B------:R-:W-:-:S03]  /*0420*/  @P3 LOP3.LUT R5, R5, R24, RZ, 0x3c, !PT ;  /* 0x0000001805053212 */ /* 0x000fc600078e3cff */
[----:B------:R-:W4:Y:S01]  /*0430*/  @P5 LDG.E R24, desc[UR6][R14.64+0x74] ;  /* 0x000074060e185981 */ /* 0x000f22000c1e1900 */
[----:B------:R-:W-:-:S03]  /*0440*/  @P4 LOP3.LUT R5, R5, R26, RZ, 0x3c, !PT ;  /* 0x0000001a05054212 */ /* 0x000fc600078e3cff */
[----:B------:R-:W4:Y:S01]  /*0450*/  @P3 LDG.E R26, desc[UR6][R14.64+0x44] ;  /* 0x000044060e1a3981 */ /* 0x000f22000c1e1900 */
[----:B------:R-:W-:-:S03]  /*0460*/  @!P0 LOP3.LUT R6, R6, R17, RZ, 0x3c, !PT ;  /* 0x0000001106068212 */ /* 0x000fc600078e3cff */
[----:B------:R-:W4:Y:S01]  /*0470*/  @P1 LDG.E R17, desc[UR6][R14.64+0x20] ;  /* 0x000020060e111981 */ /* 0x000f22000c1e1900 */
[----:B------:R-:W-:-:S03]  /*0480*/  @!P0 LOP3.LUT R4, R4, R19, RZ, 0x3c, !PT ;  /* 0x0000001304048212 */ /* 0x000fc600078e3cff */
[----:B------:R-:W4:Y:S01]  /*0490*/  @P2 LDG.E R19, desc[UR6][R14.64+0x2c] ;  /* 0x00002c060e132981 */ /* 0x000f22000c1e1900 */
[----:B------:R-:W-:-:S03]  /*04a0*/  @P1 LOP3.LUT R6, R6, R21, RZ, 0x3c, !PT ;  /* 0x0000001506061212 */ /* 0x000fc600078e3cff */
[----:B------:R-:W4:Y:S01]  /*04b0*/  @P2 LDG.E R21, desc[UR6][R14.64+0x34] ;  /* 0x000034060e152981 */ /* 0x000f22000c1e1900 */
[----:B--2---:R-:W-:-:S03]  /*04c0*/  @!P0 LOP3.LUT R3, R3, R16, RZ, 0x3c, !PT ;  /* 0x0000001003038212 */ /* 0x004fc600078e3cff */
[----:B------:R-:W2:Y:S01]  /*04d0*/  @P1 LDG.E R16, desc[UR6][R14.64+0x1c] ;  /* 0x00001c060e101981 */ /* 0x000ea2000c1e1900 */
[----:B---3--:R-:W-:-:S03]  /*04e0*/  @!P0 LOP3.LUT R7, R7, R18, RZ, 0x3c, !PT ;  /* 0x0000001207078212 */ /* 0x008fc600078e3cff */
[----:B------:R-:W3:Y:S01]  /*04f0*/  @P2 LDG.E R18, desc[UR6][R14.64+0x28] ;  /* 0x000028060e122981 */ /* 0x000ee2000c1e1900 */
[----:B----4-:R-:W-:-:S03]  /*0500*/  @P1 LOP3.LUT R3, R3, R20, RZ, 0x3c, !PT ;  /* 0x0000001403031212 */ /* 0x010fc600078e3cff */
[----:B------:R-:W4:Y:S01]  /*0510*/  @P2 LDG.E R20, desc[UR6][R14.64+0x30] ;  /* 0x000030060e142981 */ /* 0x000f22000c1e1900 */
[----:B------:R-:W-:-:S03]  /*0520*/  @P5 LOP3.LUT R5, R5, R24, RZ, 0x3c, !PT ;  /* 0x0000001805055212 */ /* 0x000fc600078e3cff */
[----:B------:R-:W4:Y:S01]  /*0530*/  @P3 LDG.E R24, desc[UR6][R14.64+0x3c] ;  /* 0x00003c060e183981 */ /* 0x000f22000c1e1900 */
[----:B------:R-:W-:-:S03]  /*0540*/  @P1 LOP3.LUT R4, R4, R17, RZ, 0x3c, !PT ;  /* 0x0000001104041212 */ /* 0x000fc600078e3cff */
[----:B------:R-:W4:Y:S01]  /*0550*/  @P3 LDG.E R17, desc[UR6][R14.64+0x48] ;  /* 0x000048060e113981 */ /* 0x000f22000c1e1900 */
[----:B------:R-:W-:-:S03]  /*0560*/  @P2 LOP3.LUT R6, R6, R19, RZ, 0x3c, !PT ;  /* 0x0000001306062212 */ /* 0x000fc600078e3cff */
[----:B------:R-:W4:Y:S01]  /*0570*/  @P4 LDG.E R19, desc[UR6][R14.64+0x54] ;  /* 0x000054060e134981 */ /* 0x000f22000c1e1900 */
[----:B------:R-:W-:Y:S02]  /*0580*/  @P2 LOP3.LUT R4, R4, R21, RZ, 0x3c, !PT ;  /* 0x0000001504042212 */ /* 0x000fe400078e3cff */
[----:B------:R-:W-:Y:S01]  /*0590*/  @P3 LOP3.LUT R6, R6, R23, RZ, 0x3c, !PT ;  /* 0x0000001706063212 */ /* 0x000fe200078e3cff */
[----:B------:R-:W4:Y:S04]  /*05a0*/  @P4 LDG.E R21, desc[UR6][R14.64+0x5c] ;  /* 0x00005c060e154981 */ /* 0x000f28000c1e1900 */
[----:B------:R-:W4:Y:S01]  /*05b0*/  @P5 LDG.E R23, desc[UR6][R14.64+0x68] ;  /* 0x000068060e175981 */ /* 0x000f22000c1e1900 */
[----:B--2---:R-:W-:-:S03]  /*05c0*/  @P1 LOP3.LUT R7, R7, R16, RZ, 0x3c, !PT ;  /* 0x0000001007071212 */ /* 0x004fc600078e3cff */
[----:B------:R-:W2:Y:S01]  /*05d0*/  @P4 LDG.E R16, desc[UR6][R14.64+0x50] ;  /* 0x000050060e104981 */ /* 0x000ea2000c1e1900 */
[----:B---3--:R-:W-:-:S03]  /*05e0*/  @P2 LOP3.LUT R3, R3, R18, RZ, 0x3c, !PT ;  /* 0x0000001203032212 */ /* 0x008fc600078e3cff */
[----:B------:R-:W3:Y:S01]  /*05f0*/  @P4 LDG.E R18, desc[UR6][R14.64+0x58] ;  /* 0x000058060e124981 */ /* 0x000ee2000c1e1900 */
[----:B----4-:R-:W-:-:S03]  /*0600*/  @P2 LOP3.LUT R7, R7, R20, RZ, 0x3c, !PT ;  /* 0x0000001407072212 */ /* 0x010fc600078e3cff */
[----:B------:R-:W4:Y:S01]  /*0610*/  @P5 LDG.E R20, desc[UR6][R14.64+0x64] ;  /* 0x000064060e145981 */ /* 0x000f22000c1e1900 */
[----:B------:R-:W-:-:S03]  /*0620*/  @P3 LOP3.LUT R3, R3, R24, RZ, 0x3c, !PT ;  /* 0x0000001803033212 */ /* 0x000fc600078e3cff */
[----:B------:R-:W4:Y:S01]  /*0630*/  @P5 LDG.E R24, desc[UR6][R14.64+0x6c] ;  /* 0x00006c060e185981 */ /* 0x000f22000c1e1900 */
[----:B------:R-:W-:Y:S02]  /*0640*/  LOP3.LUT P0, RZ, R22, 0x80, RZ, 0xc0, !PT ;  /* 0x0000008016ff7812 */ /* 0x000fe4000780c0ff */
[----:B------:R-:W-:Y:S02]  /*0650*/  @P3 LOP3.LUT R7, R7, R26, RZ, 0x3c, !PT ;  /* 0x0000001a07073212 */ /* 0x000fe400078e3cff */
[----:B------:R-:W-:Y:S02]  /*0660*/  @P3 LOP3.LUT R4, R4, R17, RZ, 0x3c, !PT ;  /* 0x0000001104043212 */ /* 0x000fe400078e3cff */
[----:B------:R-:W4:Y:S01]  /*0670*/  @P6 LDG.E R17, desc[UR6][R14.64+0x7c] ;  /* 0x00007c060e116981 */ /* 0x000f22000c1e1900 */
[----:B------:R-:W-:-:S03]  /*0680*/  @P4 LOP3.LUT R6, R6, R19, RZ, 0x3c, !PT ;  /* 0x0000001306064212 */ /* 0x000fc600078e3cff */
[----:B------:R-:W4:Y:S01]  /*0690*/  @P6 LDG.E R19, desc[UR6][R14.64+0x84] ;  /* 0x000084060e136981 */ /* 0x000f22000c1e1900 */
[----:B------:R-:W-:-:S03]  /*06a0*/  @P4 LOP3.LUT R4, R4, R21, RZ, 0x3c, !PT ;  /* 0x0000001504044212 */ /* 0x000fc600078e3cff */
[----:B------:R-:W4:Y:S01]  /*06b0*/  @P0 LDG.E R26, desc[UR6][R14.64+0x9c] ;  /* 0x00009c060e1a0981 */ /* 0x000f22000c1e1900 */
[----:B------:R-:W-:-:S03]  /*06c0*/  @P5 LOP3.LUT R6, R6, R23, RZ, 0x3c, !PT ;  /* 0x0000001706065212 */ /* 0x000fc600078e3cff */
        /* <DEDUP_REMOVED lines=10> */
[----:B------:R-:W-:Y:S02]  /*0770*/  @P5 LOP3.LUT R4, R4, R25, RZ, 0x3c, !PT ;  /* 0x0000001904045212 */ /* 0x000fe400078e3cff */
[----:B------:R-:W-:Y:S02]  /*0780*/  @P6 LOP3.LUT R5, R5, R28, RZ, 0x3c, !PT ;  /* 0x0000001c05056212 */ /* 0x000fe400078e3cff */
[----:B------:R-:W-:Y:S02]  /*0790*/  @P6 LOP3.LUT R6, R6, R17, RZ, 0x3c, !PT ;  /* 0x0000001106066212 */ /* 0x000fe400078e3cff */
[----:B------:R-:W-:Y:S02]  /*07a0*/  @P6 LOP3.LUT R4, R4, R19, RZ, 0x3c, !PT ;  /* 0x0000001304046212 */ /* 0x000fe400078e3cff */
[----:B------:R-:W-:Y:S02]  /*07b0*/  @P0 LOP3.LUT R5, R5, R26, RZ, 0x3c, !PT ;  /* 0x0000001a05050212 */ /* 0x000fe400078e3cff */
[----:B------:R-:W-:-:S02]  /*07c0*/  @P0 LOP3.LUT R6, R6, R21, RZ, 0x3c, !PT ;  /* 0x0000001506060212 */ /* 0x000fc400078e3cff */
[----:B------:R-:W-:Y:S02]  /*07d0*/  @P0 LOP3.LUT R4, R4, R23, RZ, 0x3c, !PT ;  /* 0x0000001704040212 */ /* 0x000fe400078e3cff */
[----:B--2---:R-:W-:Y:S02]  /*07e0*/  @P6 LOP3.LUT R3, R3, R16, RZ, 0x3c, !PT ;  /* 0x0000001003036212 */ /* 0x004fe400078e3cff */
[----:B---3--:R-:W-:Y:S02]  /*07f0*/  @P6 LOP3.LUT R7, R7, R18, RZ, 0x3c, !PT ;  /* 0x0000001207076212 */ /* 0x008fe400078e3cff */
[----:B----4-:R-:W-:Y:S02]  /*0800*/  @P0 LOP3.LUT R3, R3, R20, RZ, 0x3c, !PT ;  /* 0x0000001403030212 */ /* 0x010fe400078e3cff */
[----:B------:R-:W-:Y:S02]  /*0810*/  @P0 LOP3.LUT R7, R7, R24, RZ, 0x3c, !PT ;  /* 0x0000001807070212 */ /* 0x000fe400078e3cff */
[----:B------:R-:W-:-:S13]  /*0820*/  R2P PR, R22.B1, 0x7f ;  /* 0x0000007f16007804 */ /* 0x000fda0000001000 */
[----:B------:R-:W2:Y:S04]  /*0830*/  @P0 LDG.E R18, desc[UR6][R14.64+0xa0] ;  /* 0x0000a0060e120981 */ /* 0x000ea8000c1e1900 */
[----:B------:R-:W3:Y:S04]  /*0840*/  @P0 LDG.E R19, desc[UR6][R14.64+0xa4] ;  /* 0x0000a4060e130981 */ /* 0x000ee8000c1e1900 */
[----:B------:R-:W4:Y:S04]  /*0850*/  @P0 LDG.E R20, desc[UR6][R14.64+0xa8] ;  /* 0x0000a8060e140981 */ /* 0x000f28000c1e1900 */
[----:B------:R-:W4:Y:S04]  /*0860*/  @P0 LDG.E R21, desc[UR6][R14.64+0xac] ;  /* 0x0000ac060e150981 */ /* 0x000f28000c1e1900 */
[----:B------:R-:W4:Y:S04]  /*0870*/  @P0 LDG.E R24, desc[UR6][R14.64+0xb0] ;  /* 0x0000b0060e180981 */ /* 0x000f28000c1e1900 */
[----:B------:R-:W4:Y:S04]  /*0880*/  @P1 LDG.E R16, desc[UR6][R14.64+0xbc] ;  /* 0x0000bc060e101981 */ /* 0x000f28000c1e1900 */
[----:B------:R-:W4:Y:S04]  /*0890*/  @P1 LDG.E R26, desc[UR6][R14.64+0xb4] ;  /* 0x0000b4060e1a1981 */ /* 0x000f28000c1e1900 */
        /* <DEDUP_REMOVED lines=11> */
[----:B------:R-:W-:Y:S01]  /*0950*/  LOP3.LUT P0, RZ, R22, 0x8000, RZ, 0xc0, !PT ;  /* 0x0000800016ff7812 */ /* 0x000fe2000780c0ff */
[----:B------:R-:W4:Y:S01]  /*0960*/  @P2 LDG.E R24, desc[UR6][R14.64+0xd8] ;  /* 0x0000d8060e182981 */ /* 0x000f22000c1e1900 */
[----:B------:R-:W-:-:S03]  /*0970*/  @P1 LOP3.LUT R7, R7, R16, RZ, 0x3c, !PT ;  /* 0x0000001007071212 */ /* 0x000fc600078e3cff */
[----:B------:R-:W4:Y:S01]  /*0980*/  @P2 LDG.E R22, desc[UR6][R14.64+0xd0] ;  /* 0x0000d0060e162981 */ /* 0x000f22000c1e1900 */
[----:B------:R-:W-:-:S03]  /*0990*/  @P1 LOP3.LUT R3, R3, R26, RZ, 0x3c, !PT ;  /* 0x0000001a03031212 */ /* 0x000fc600078e3cff */
[----:B------:R-:W4:Y:S01]  /*09a0*/  @P3 LDG.E R16, desc[UR6][R14.64+0xe4] ;  /* 0x0000e4060e103981 */ /* 0x000f22000c1e1900 */
[----:B------:R-:W-:-:S03]  /*09b0*/  @P1 LOP3.LUT R6, R6, R23, RZ, 0x3c, !PT ;  /* 0x0000001706061212 */ /* 0x000fc600078e3cff */
[----:B------:R-:W4:Y:S01]  /*09c0*/  @P3 LDG.E R26, desc[UR6][R14.64+0xdc] ;  /* 0x0000dc060e1a3981 */ /* 0x000f22000c1e1900 */
[----:B------:R-:W-:-:S03]  /*09d0*/  @P1 LOP3.LUT R4, R4, R17, RZ, 0x3c, !PT ;  /* 0x0000001104041212 */ /* 0x000fc600078e3cff */
        /* <DEDUP_REMOVED lines=43> */
[----:B------:R-:W-:-:S04]  /*0c90*/  UIADD3 UR4, UPT, UPT, UR4, 0x10, URZ ;  /* 0x0000001004047890 */ /* 0x000fc8000fffe0ff */
[----:B------:R-:W-:Y:S01]  /*0ca0*/  UISETP.NE.AND UP0, UPT, UR4, 0x20, UPT ;  /* 0x000000200400788c */ /* 0x000fe2000bf05270 */
[----:B--2---:R-:W-:Y:S02]  /*0cb0*/  @P5 LOP3.LUT R5, R5, R18, RZ, 0x3c, !PT ;  /* 0x0000001205055212 */ /* 0x004fe400078e3cff */
[----:B---3--:R-:W-:Y:S02]  /*0cc0*/  @P6 LOP3.LUT R6, R6, R19, RZ, 0x3c, !PT ;  /* 0x0000001306066212 */ /* 0x008fe400078e3cff */
[----:B----4-:R-:W-:Y:S02]  /*0cd0*/  @P6 LOP3.LUT R3, R3, R20, RZ, 0x3c, !PT ;  /* 0x0000001403036212 */ /* 0x010fe400078e3cff */
[----:B------:R-:W-:Y:S02]  /*0ce0*/  @P6 LOP3.LUT R4, R4, R21, RZ, 0x3c, !PT ;  /* 0x0000001504046212 */ /* 0x000fe400078e3cff */
[----:B------:R-:W-:Y:S02]  /*0cf0*/  @P6 LOP3.LUT R7, R7, R22, RZ, 0x3c, !PT ;  /* 0x0000001607076212 */ /* 0x000fe400078e3cff */
[----:B------:R-:W-:-:S02]  /*0d00*/  @P6 LOP3.LUT R5, R5, R16, RZ, 0x3c, !PT ;  /* 0x0000001005056212 */ /* 0x000fc400078e3cff */
[----:B------:R-:W-:Y:S02]  /*0d10*/  @P0 LOP3.LUT R3, R3, R24, RZ, 0x3c, !PT ;  /* 0x0000001803030212 */ /* 0x000fe400078e3cff */
[----:B------:R-:W-:Y:S02]  /*0d20*/  @P0 LOP3.LUT R5, R5, R28, RZ, 0x3c, !PT ;  /* 0x0000001c05050212 */ /* 0x000fe400078e3cff */
[----:B------:R-:W-:Y:S02]  /*0d30*/  @P0 LOP3.LUT R7, R7, R26, RZ, 0x3c, !PT ;  /* 0x0000001a07070212 */ /* 0x000fe400078e3cff */
[----:B------:R-:W-:Y:S02]  /*0d40*/  @P0 LOP3.LUT R4, R4, R23, RZ, 0x3c, !PT ;  /* 0x0000001704040212 */ /* 0x000fe400078e3cff */
[----:B------:R-:W-:Y:S01]  /*0d50*/  @P0 LOP3.LUT R6, R6, R17, RZ, 0x3c, !PT ;  /* 0x0000001106060212 */ /* 0x000fe200078e3cff */
[----:B------:R-:W-:Y:S06]  /*0d60*/  BRA.U UP0, `(.L_x_4) ;  /* 0xfffffff500487547 */ /* 0x000fec000b83ffff */
[----:B------:R-:W-:-:S05]  /*0d70*/  VIADD R2, R2, 0x1 ;  /* 0x0000000102027836 */ /* 0x000fca0000000000 */
[----:B------:R-:W-:-:S13]  /*0d80*/  ISETP.NE.AND P0, PT, R2, 0x5, PT ;  /* 0x000000050200780c */ /* 0x000fda0003f05270 */
[----:B------:R-:W-:Y:S05]  /*0d90*/  @P0 BRA `(.L_x_5) ;  /* 0xfffffff400300947 */ /* 0x000fea000383ffff */
[----:B------:R-:W-:Y:S01]  /*0da0*/  LOP3.LUT R2, R10, 0x3, RZ, 0xc0, !PT ;  /* 0x000000030a027812 */ /* 0x000fe200078ec0ff */
[----:B------:R0:W-:Y:S03]  /*0db0*/  STL.64 [R1+0x8], R6 ;  /* 0x0000080601007387 */ /* 0x0001e60000100a00 */
[----:B------:R-:W-:Y:S01]  /*0dc0*/  ISETP.NE.U32.AND P0, PT, R2, 0x1, PT ;  /* 0x000000010200780c */ /* 0x000fe20003f05070 */
[----:B------:R0:W-:Y:S03]  /*0dd0*/  STL.64 [R1+0x10], R4 ;  /* 0x0000100401007387 */ /* 0x0001e60000100a00 */
[----:B------:R-:W-:Y:S01]  /*0de0*/  ISETP.NE.AND.EX P0, PT, RZ, RZ, PT, P0 ;  /* 0x000000ffff00720c */ /* 0x000fe20003f05300 */
[----:B------:R0:W-:-:S12]  /*0df0*/  STL [R1+0x4], R3 ;  /* 0x0000040301007387 */ /* 0x0001d80000100800 */
[----:B0-----:R-:W-:Y:S05]  /*0e00*/  @!P0 BRA `(.L_x_3) ;  /* 0x0000001400f08947 */ /* 0x001fea0003800000 */
[----:B------:R-:W-:Y:S01]  /*0e10*/  UMOV UR4, URZ ;  /* 0x000000ff00047c82 */ /* 0x000fe20008000000 */
[----:B------:R-:W-:Y:S01]  /*0e20*/  CS2R R2, SRZ ;  /* 0x0000000000027805 */ /* 0x000fe2000001ff00 */
[----:B------:R-:W-:Y:S01]  /*0e30*/  IMAD.MOV.U32 R4, RZ, RZ, RZ ;  /* 0x000000ffff047224 */ /* 0x000fe200078e00ff */
[----:B------:R-:W-:Y:S01]  /*0e40*/  CS2R R6, SRZ ;  /* 0x0000000000067805 */ /* 0x000fe2000001ff00 */
[----:B------:R-:W-:-:S07]  /*0e50*/  IMAD.U32 R5, RZ, RZ, UR4 ;  /* 0x00000004ff057e24 */ /* 0x000fce000f8e00ff */
.L_x_7:
[----:B------:R-:W-:-:S06]  /*0e60*/  IMAD R12, R2, 0x4, R1 ;  /* 0x00000004020c7824 */ /* 0x000fcc00078e0201 */
[----:B------:R-:W5:Y:S01]  /*0e70*/  LDL R12, [R12+0x4] ;  /* 0x000004000c0c7983 */ /* 0x000f620000100800 */
[----:B------:R-:W-:-:S05]  /*0e80*/  UMOV UR4, URZ ;  /* 0x000000ff00047c82 */ /* 0x000fca0008000000 */
.L_x_6:
        /* <DEDUP_REMOVED lines=180> */
[----:B------:R0:W-:Y:S03]  /*19d0*/  STL [R1+0x4], R3 ;  /* 0x0000040301007387 */ /* 0x0001e60000100800 */
[----:B------:R-:W-:Y:S01]  /*19e0*/  ISETP.NE.AND.EX P0, PT, RZ, RZ, PT, P0 ;  /* 0x000000ffff00720c */ /* 0x000fe20003f05300 */
[----:B------:R0:W-:-:S12]  /*19f0*/  STL.64 [R1+0x10], R4 ;  /* 0x0000100401007387 */ /* 0x0001d80000100a00 */
[----:B0-----:R-:W-:Y:S05]  /*1a00*/  @P0 BRA `(.L_x_3) ;  /* 0x0000000800f00947 */ /* 0x001fea0003800000 */
[----:B------:R-:W-:Y:S01]  /*1a10*/  UMOV UR4, URZ ;  /* 0x000000ff00047c82 */ /* 0x000fe20008000000 */
[----:B------:R-:W-:Y:S01]  /*1a20*/  CS2R R2, SRZ ;  /* 0x0000000000027805 */ /* 0x000fe2000001ff00 */
[----:B------:R-:W-:Y:S01]  /*1a30*/  IMAD.MOV.U32 R4, RZ, RZ, RZ ;  /* 0x000000ffff047224 */ /* 0x000fe200078e00ff */
[----:B------:R-:W-:Y:S01]  /*1a40*/  CS2R R6, SRZ ;  /* 0x0000000000067805 */ /* 0x000fe2000001ff00 */
[----:B------:R-:W-:-:S07]  /*1a50*/  IMAD.U32 R5, RZ, RZ, UR4 ;  /* 0x00000004ff057e24 */ /* 0x000fce000f8e00ff */
.L_x_9:
[----:B------:R-:W-:-:S06]  /*1a60*/  IMAD R12, R2, 0x4, R1 ;  /* 0x00000004020c7824 */ /* 0x000fcc00078e0201 */
[----:B------:R-:W5:Y:S01]  /*1a70*/  LDL R12, [R12+0x4] ;  /* 0x000004000c0c7983 */ /* 0x000f620000100800 */
[----:B------:R-:W-:-:S05]  /*1a80*/  UMOV UR4, URZ ;  /* 0x000000ff00047c82 */ /* 0x000fca0008000000 */
.L_x_8:
        /* <DEDUP_REMOVED lines=177> */
[----:B------:R0:W-:Y:S04]  /*25a0*/  STL.64 [R1+0x8], R6 ;  /* 0x0000080601007387 */ /* 0x0001e80000100a00 */
[----:B------:R0:W-:Y:S04]  /*25b0*/  STL [R1+0x4], R3 ;  /* 0x0000040301007387 */ /* 0x0001e80000100800 */
[----:B------:R0:W-:Y:S02]  /*25c0*/  STL.64 [R1+0x10], R4 ;  /* 0x0000100401007387 */ /* 0x0001e40000100a00 */
.L_x_3:
[----:B------:R-:W-:Y:S05]  /*25d0*/  BSYNC.RECONVERGENT B1 ;  /* 0x0000000000017941 */ /* 0x000fea0003800200 */
.L_x_2:
[C---:B------:R-:W-:Y:S01]  /*25e0*/  ISETP.GT.U32.AND P0, PT, R10.reuse, 0x3, PT ;  /* 0x000000030a00780c */ /* 0x040fe20003f04070 */
[----:B------:R-:W-:Y:S01]  /*25f0*/  VIADD R11, R11, 0x1 ;  /* 0x000000010b0b7836 */ /* 0x000fe20000000000 */
[--C-:B------:R-:W-:Y:S02]  /*2600*/  SHF.R.U64 R10, R10, 0x2, R13.reuse ;  /* 0x000000020a0a7819 */ /* 0x100fe4000000120d */
[----:B------:R-:W-:Y:S02]  /*2610*/  ISETP.GT.U32.AND.EX P0, PT, R13, RZ, PT, P0 ;  /* 0x000000ff0d00720c */ /* 0x000fe40003f04100 */
[----:B------:R-:W-:-:S11]  /*2620*/  SHF.R.U32.HI R13, RZ, 0x2, R13 ;  /* 0x00000002ff0d7819 */ /* 0x000fd6000001160d */
[----:B------:R-:W-:Y:S05]  /*2630*/  @P0 BRA `(.L_x_10) ;  /* 0xffffffd800e00947 */ /* 0x000fea000383ffff */
.L_x_1:
[----:B------:R-:W-:Y:S05]  /*2640*/  BSYNC.RECONVERGENT B0 ;  /* 0x0000000000007941 */ /* 0x000fea0003800200 */
.L_x_0:
[----:B01----:R-:W0:Y:S01]  /*2650*/  LDC.64 R6, c[0x0][0x380] ;  /* 0x0000e000ff067b82 */ /* 0x003e220000000a00 */
[----:B------:R-:W-:Y:S01]  /*2660*/  SHF.R.U32.HI R2, RZ, 0x2, R3 ;  /* 0x00000002ff027819 */ /* 0x000fe20000011603 */
[----:B------:R-:W1:Y:S03]  /*2670*/  LDCU.64 UR4, c[0x0][0x388] ;  /* 0x00007100ff0477ac */ /* 0x000e660008000a00 */
[----:B------:R-:W-:Y:S01]  /*2680*/  LOP3.LUT R2, R2, R3, RZ, 0x3c, !PT ;  /* 0x0000000302027212 */ /* 0x000fe200078e3cff */
[----:B------:R-:W-:-:S04]  /*2690*/  IMAD.SHL.U32 R3, R5, 0x10, RZ ;  /* 0x0000001005037824 */ /* 0x000fc800078e00ff */
[----:B------:R-:W-:-:S05]  /*26a0*/  IMAD.SHL.U32 R4, R2, 0x2, RZ ;  /* 0x0000000202047824 */ /* 0x000fca00078e00ff */
[----:B------:R-:W-:Y:S02]  /*26b0*/  LOP3.LUT R4, R2, R4, R3, 0x96, !PT ;  /* 0x0000000402047212 */ /* 0x000fe400078e9603 */
[----:B------:R-:W-:Y:S02]  /*26c0*/  SHF.R.S32.HI R3, RZ, 0x1f, R0 ;  /* 0x0000001fff037819 */ /* 0x000fe40000011400 */
[----:B------:R-:W-:Y:S01]  /*26d0*/  LOP3.LUT R4, R4, R5, RZ, 0x3c, !PT ;  /* 0x0000000504047212 */ /* 0x000fe200078e3cff */
[----:B------:R-:W-:Y:S01]  /*26e0*/  IMAD.MOV.U32 R5, RZ, RZ, 0x2f800000 ;  /* 0x2f800000ff057424 */ /* 0x000fe200078e00ff */
[----:B-1----:R-:W-:Y:S02]  /*26f0*/  LEA R2, P0, R0, UR4, 0x2 ;  /* 0x0000000400027c11 */ /* 0x002fe4000f8010ff */
[----:B0-----:R-:W-:Y:S02]  /*2700*/  LOP3.LUT R6, R6, 0xaad26b49, RZ, 0x3c, !PT ;  /* 0xaad26b4906067812 */ /* 0x001fe400078e3cff */
[----:B------:R-:W-:-:S02]  /*2710*/  LOP3.LUT R7, R7, 0xf7dcefdd, RZ, 0x3c, !PT ;  /* 0xf7dcefdd07077812 */ /* 0x000fc400078e3cff */
[----:B------:R-:W-:Y:S01]  /*2720*/  LEA.HI.X R3, R0, UR5, R3, 0x2, P0 ;  /* 0x0000000500037c11 */ /* 0x000fe200080f1403 */
[----:B------:R-:W-:Y:S02]  /*2730*/  IMAD R6, R6, 0x4182bed5, RZ ;  /* 0x4182bed506067824 */ /* 0x000fe400078e02ff */
[----:B------:R-:W-:-:S05]  /*2740*/  IMAD R7, R7, -0x658354e5, RZ ;  /* 0x9a7cab1b07077824 */ /* 0x000fca00078e02ff */
[----:B------:R-:W-:-:S04]  /*2750*/  IADD3 R7, PT, PT, R6, 0x64f0c9, R7 ;  /* 0x0064f0c906077810 */ /* 0x000fc80007ffe007 */
[----:B------:R-:W-:-:S04]  /*2760*/  IADD3 R4, PT, PT, R7, 0x587c5, R4 ;  /* 0x000587c507047810 */ /* 0x000fc80007ffe004 */
[----:B------:R-:W-:-:S05]  /*2770*/  I2FP.F32.U32 R4, R4 ;  /* 0x0000000400047245 */ /* 0x000fca0000201000 */
[----:B------:R-:W-:-:S05]  /*2780*/  FFMA R5, R4, R5, 1.1641532182693481445e-10 ;  /* 0x2f00000004057423 */ /* 0x000fca0000000005 */
[----:B------:R-:W-:Y:S01]  /*2790*/  STG.E desc[UR6][R2.64], R5 ;  /* 0x0000000502007986 */ /* 0x000fe2000c101906 */
[----:B------:R-:W-:Y:S05]  /*27a0*/  EXIT ;  /* 0x000000000000794d */ /* 0x000fea0003800000 */
.L_x_11:
[----:B------:R-:W-:-:S00]  /*27b0*/  BRA `(.L_x_11) ;  /* 0xfffffffc00fc7947 */ /* 0x000fc0000383ffff */
[----:B------:R-:W-:-:S00]  /*27c0*/  NOP ;  /* 0x0000000000007918 */ /* 0x000fc00000000000 */
        /* <DEDUP_REMOVED lines=11> */
.L_x_22:


//--------------------- .text._Z9testrand1P17curandStateXORWOWPf --------------------------
	.section	.text._Z9testrand1P17curandStateXORWOWPf,"ax",@progbits
	.align	128
        .global         _Z9testrand1P17curandStateXORWOWPf
        .type           _Z9testrand1P17curandStateXORWOWPf,@function
        .size           _Z9testrand1P17curandStateXORWOWPf,(.L_x_23 - _Z9testrand1P17curandStateXORWOWPf)
        .other          _Z9testrand1P17curandStateXORWOWPf,@"STO_CUDA_ENTRY STV_DEFAULT"
_Z9testrand1P17curandStateXORWOWPf:
.text._Z9testrand1P17curandStateXORWOWPf:
[----:B------:R-:W-:Y:S01]  /*0000*/  LDC R1, c[0x0][0x37c] ;  /* 0x0000df00ff017b82 */ /* 0x000fe20000000800 */
[----:B------:R-:W0:Y:S07]  /*0010*/  S2R R11, SR_TID.X ;  /* 0x00000000000b7919 */ /* 0x000e2e0000002100 */
[----:B------:R-:W0:Y:S01]  /*0020*/  S2UR UR6, SR_CTAID.X ;  /* 0x00000000000679c3 */ /* 0x000e220000002500 */
[----:B------:R-:W1:Y:S07]  /*0030*/  LDCU.64 UR4, c[0x0][0x358] ;  /* 0x00006b00ff0477ac */ /* 0x000e6e0008000a00 */
[----:B------:R-:W0:Y:S08]  /*0040*/  LDC R0, c[0x0][0x360] ;  /* 0x0000d800ff007b82 */ /* 0x000e300000000800 */
[----:B------:R-:W2:Y:S08]  /*0050*/  LDC.64 R2, c[0x0][0x380] ;  /* 0x0000e000ff027b82 */ /* 0x000eb00000000a00 */
[----:B------:R-:W3:Y:S01]  /*0060*/  LDC.64 R8, c[0x0][0x388] ;  /* 0x0000e200ff087b82 */ /* 0x000ee20000000a00 */
[----:B0-----:R-:W-:-:S04]  /*0070*/  IMAD R11, R0, UR6, R11 ;  /* 0x00000006000b7c24 */ /* 0x001fc8000f8e020b */
[----:B--2---:R-:W-:-:S05]  /*0080*/  IMAD.WIDE R2, R11, 0x30, R2 ;  /* 0x000000300b027825 */ /* 0x004fca00078e0202 */
[----:B-1----:R-:W2:Y:S04]  /*0090*/  LDG.E.64 R12, desc[UR4][R2.64] ;  /* 0x00000004020c7981 */ /* 0x002ea8000c1e1b00 */
[----:B------:R-:W4:Y:S04]  /*00a0*/  LDG.E.64 R6, desc[UR4][R2.64+0x10] ;  /* 0x0000100402067981 */ /* 0x000f28000c1e1b00 */
[----:B------:R-:W5:Y:S01]  /*00b0*/  LDG.E.64 R4, desc[UR4][R2.64+0x8] ;  /* 0x0000080402047981 */ /* 0x000f62000c1e1b00 */
[----:B------:R-:W-:Y:S02]  /*00c0*/  IMAD.MOV.U32 R15, RZ, RZ, 0x2f800000 ;  /* 0x2f800000ff0f7424 */ /* 0x000fe400078e00ff */
[----:B---3--:R-:W-:Y:S01]  /*00d0*/  IMAD.WIDE R8, R11, 0x4, R8 ;  /* 0x000000040b087825 */ /* 0x008fe200078e0208 */
[----:B--2---:R-:W-:-:S03]  /*00e0*/  SHF.R.U32.HI R0, RZ, 0x2, R13 ;  /* 0x00000002ff007819 */ /* 0x004fc6000001160d */
[----:B------:R-:W-:Y:S01]  /*00f0*/  VIADD R12, R12, 0x587c5 ;  /* 0x000587c50c0c7836 */ /* 0x000fe20000000000 */
[----:B------:R-:W-:Y:S01]  /*0100*/  LOP3.LUT R0, R0, R13, RZ, 0x3c, !PT ;  /* 0x0000000d00007212 */ /* 0x000fe200078e3cff */
[----:B----4-:R-:W-:Y:S01]  /*0110*/  IMAD.SHL.U32 R13, R7, 0x10, RZ ;  /* 0x00000010070d7824 */ /* 0x010fe200078e00ff */
[----:B------:R-:W-:Y:S01]  /*0120*/  MOV R17, R6 ;  /* 0x0000000600117202 */ /* 0x000fe20000000f00 */
[----:B------:R-:W-:Y:S01]  /*0130*/  IMAD.MOV.U32 R18, RZ, RZ, R7 ;  /* 0x000000ffff127224 */ /* 0x000fe200078e0007 */
[C---:B------:R-:W-:Y:S02]  /*0140*/  SHF.L.U32 R10, R0.reuse, 0x1, RZ ;  /* 0x00000001000a7819 */ /* 0x040fe400000006ff */
[----:B-----5:R-:W-:Y:S02]  /*0150*/  MOV R16, R5 ;  /* 0x0000000500107202 */ /* 0x020fe40000000f00 */
[----:B------:R-:W-:Y:S01]  /*0160*/  LOP3.LUT R10, R0, R10, R13, 0x96, !PT ;  /* 0x0000000a000a7212 */ /* 0x000fe200078e960d */
[----:B------:R-:W-:-:S02]  /*0170*/  IMAD.MOV.U32 R13, RZ, RZ, R4 ;  /* 0x000000ffff0d7224 */ /* 0x000fc400078e0004 */
[----:B------:R-:W-:Y:S01]  /*0180*/  STG.E.64 desc[UR4][R2.64+0x8], R16 ;  /* 0x0000081002007986 */ /* 0x000fe2000c101b04 */
[----:B------:R-:W-:-:S03]  /*0190*/  LOP3.LUT R19, R10, R7, RZ, 0x3c, !PT ;  /* 0x000000070a137212 */ /* 0x000fc600078e3cff */
[----:B------:R-:W-:Y:S01]  /*01a0*/  STG.E.64 desc[UR4][R2.64], R12 ;  /* 0x0000000c02007986 */ /* 0x000fe2000c101b04 */
[----:B------:R-:W-:-:S03]  /*01b0*/  IADD3 R0, PT, PT, R19, R12, RZ ;  /* 0x0000000c13007210 */ /* 0x000fc60007ffe0ff */
[----:B------:R-:W-:Y:S01]  /*01c0*/  STG.E.64 desc[UR4][R2.64+0x10], R18 ;  /* 0x0000101202007986 */ /* 0x000fe2000c101b04 */
[----:B------:R-:W-:-:S05]  /*01d0*/  I2FP.F32.U32 R0, R0 ;  /* 0x0000000000007245 */ /* 0x000fca0000201000 */
[----:B------:R-:W-:-:S05]  /*01e0*/  FFMA R15, R0, R15, 1.1641532182693481445e-10 ;  /* 0x2f000000000f7423 */ /* 0x000fca000000000f */
[----:B------:R-:W-:Y:S01]  /*01f0*/  STG.E desc[UR4][R8.64], R15 ;  /* 0x0000000f08007986 */ /* 0x000fe2000c101904 */
[----:B------:R-:W-:Y:S05]  /*0200*/  EXIT ;  /* 0x000000000000794d */ /* 0x000fea0003800000 */
.L_x_12:
        /* <DEDUP_REMOVED lines=15> */
.L_x_23:


//--------------------- .text._Z10initCurandP17curandStateXORWOWm --------------------------
	.section	.text._Z10initCurandP17curandStateXORWOWm,"ax",@progbits
	.align	128
        .global         _Z10initCurandP17curandStateXORWOWm
        .type           _Z10initCurandP17curandStateXORWOWm,@function
        .size           _Z10initCurandP17curandStateXORWOWm,(.L_x_24 - _Z10initCurandP17curandStateXORWOWm)
        .other          _Z10initCurandP17curandStateXORWOWm,@"STO_CUDA_ENTRY STV_DEFAULT"
_Z10initCurandP17curandStateXORWOWm:
.text._Z10initCurandP17curandStateXORWOWm:
[----:B------:R-:W-:Y:S01]  /*0000*/  LDC R1, c[0x0][0x37c] ;  /* 0x0000df00ff017b82 */ /* 0x000fe20000000800 */
[----:B------:R-:W0:Y:S07]  /*0010*/  S2R R13, SR_TID.X ;  /* 0x00000000000d7919 */ /* 0x000e2e0000002100 */
[----:B------:R-:W1:Y:S01]  /*0020*/  LDC.64 R2, c[0x0][0x388] ;  /* 0x0000e200ff027b82 */ /* 0x000e620000000a00 */
[----:B------:R-:W2:Y:S01]  /*0030*/  LDCU.64 UR4, c[0x0][0x358] ;  /* 0x00006b00ff0477ac */ /* 0x000ea20008000a00 */
[----:B------:R-:W-:Y:S06]  /*0040*/  BSSY.RECONVERGENT B0, `(.L_x_13) ;  /* 0x00000e5000007945 */ /* 0x000fec0003800200 */
[----:B------:R-:W0:Y:S08]  /*0050*/  S2UR UR6, SR_CTAID.X ;  /* 0x00000000000679c3 */ /* 0x000e300000002500 */
[----:B------:R-:W0:Y:S08]  /*0060*/  LDC R4, c[0x0][0x360] ;  /* 0x0000d800ff047b82 */ /* 0x000e300000000800 */
[----:B------:R-:W3:Y:S01]  /*0070*/  LDC.64 R6, c[0x0][0x380] ;  /* 0x0000e000ff067b82 */ /* 0x000ee20000000a00 */
[----:B-1----:R-:W-:-:S02]  /*0080*/  LOP3.LUT R0, R2, 0xaad26b49, RZ, 0x3c, !PT ;  /* 0xaad26b4902007812 */ /* 0x002fc400078e3cff */
[----:B------:R-:W-:-:S03]  /*0090*/  LOP3.LUT R2, R3, 0xf7dcefdd, RZ, 0x3c, !PT ;  /* 0xf7dcefdd03027812 */ /* 0x000fc600078e3cff */
[----:B------:R-:W-:Y:S02]  /*00a0*/  IMAD R0, R0, 0x4182bed5, RZ ;  /* 0x4182bed500007824 */ /* 0x000fe400078e02ff */
[----:B------:R-:W-:Y:S02]  /*00b0*/  IMAD R3, R2, -0x658354e5, RZ ;  /* 0x9a7cab1b02037824 */ /* 0x000fe400078e02ff */
[C---:B------:R-:W-:Y:S01]  /*00c0*/  VIADD R5, R0.reuse, 0x75bcd15 ;  /* 0x075bcd1500057836 */ /* 0x040fe20000000000 */
[C---:B------:R-:W-:Y:S01]  /*00d0*/  LOP3.LUT R8, R0.reuse, 0x159a55e5, RZ, 0x3c, !PT ;  /* 0x159a55e500087812 */ /* 0x040fe200078e3cff */
[----:B------:R-:W-:Y:S01]  /*00e0*/  VIADD R11, R0, 0x583f19 ;  /* 0x00583f19000b7836 */ /* 0x000fe20000000000 */
[C---:B------:R-:W-:Y:S01]  /*00f0*/  LOP3.LUT R10, R3.reuse, 0x5491333, RZ, 0x3c, !PT ;  /* 0x05491333030a7812 */ /* 0x040fe200078e3cff */
[----:B------:R-:W-:Y:S02]  /*0100*/  VIADD R9, R3, 0x1f123bb5 ;  /* 0x1f123bb503097836 */ /* 0x000fe40000000000 */
[----:B0-----:R-:W-:Y:S01]  /*0110*/  IMAD R13, R4, UR6, R13 ;  /* 0x00000006040d7c24 */ /* 0x001fe2000f8e020d */
[----:B------:R-:W-:-:S04]  /*0120*/  IADD3 R4, PT, PT, R0, 0x64f0c9, R3 ;  /* 0x0064f0c900047810 */ /* 0x000fc80007ffe003 */
[C---:B------:R-:W-:Y:S01]  /*0130*/  ISETP.NE.AND P0, PT, R13.reuse, RZ, PT ;  /* 0x000000ff0d00720c */ /* 0x040fe20003f05270 */
[----:B---3--:R-:W-:-:S05]  /*0140*/  IMAD.WIDE R6, R13, 0x30, R6 ;  /* 0x000000300d067825 */ /* 0x008fca00078e0206 */
[----:B--2---:R0:W-:Y:S04]  /*0150*/  STG.E.64 desc[UR4][R6.64], R4 ;  /* 0x0000000406007986 */ /* 0x0041e8000c101b04 */
[----:B------:R0:W-:Y:S04]  /*0160*/  STG.E.64 desc[UR4][R6.64+0x8], R8 ;  /* 0x0000080806007986 */ /* 0x0001e8000c101b04 */
[----:B------:R0:W-:Y:S01]  /*0170*/  STG.E.64 desc[UR4][R6.64+0x10], R10 ;  /* 0x0000100a06007986 */ /* 0x0001e2000c101b04 */
[----:B------:R-:W-:Y:S05]  /*0180*/  @!P0 BRA `(.L_x_14) ;  /* 0x0000000c00408947 */ /* 0x000fea0003800000 */
[----:B------:R-:W-:Y:S01]  /*0190*/  SHF.R.S32.HI R0, RZ, 0x1f, R13 ;  /* 0x0000001fff007819 */ /* 0x000fe2000001140d */
[----:B------:R-:W-:-:S07]  /*01a0*/  IMAD.MOV.U32 R12, RZ, RZ, RZ ;  /* 0x000000ffff0c7224 */ /* 0x000fce00078e00ff */
.L_x_20:
[----:B-1----:R-:W-:Y:S01]  /*01b0*/  LOP3.LUT R2, R13, 0x3, RZ, 0xc0, !PT ;  /* 0x000000030d027812 */ /* 0x002fe200078ec0ff */
[----:B------:R-:W-:Y:S03]  /*01c0*/  BSSY.RECONVERGENT B1, `(.L_x_15) ;  /* 0x00000c6000017945 */ /* 0x000fe60003800200 */
[----:B------:R-:W-:-:S04]  /*01d0*/  ISETP.NE.U32.AND P0, PT, R2, RZ, PT ;  /* 0x000000ff0200720c */ /* 0x000fc80003f05070 */
[----:B------:R-:W-:-:S13]  /*01e0*/  ISETP.NE.AND.EX P0, PT, RZ, RZ, PT, P0 ;  /* 0x000000ffff00720c */ /* 0x000fda0003f05300 */
[----:B------:R-:W-:Y:S05]  /*01f0*/  @!P0 BRA `(.L_x_16) ;  /* 0x0000000c00088947 */ /* 0x000fea0003800000 */
[----:B0-----:R-:W0:Y:S01]  /*0200*/  LDC.64 R8, c[0x4][RZ] ;  /* 0x01000000ff087b82 */ /* 0x001e220000000a00 */
[----:B------:R-:W-:Y:S02]  /*0210*/  IMAD.MOV.U32 R14, RZ, RZ, RZ ;  /* 0x000000ffff0e7224 */ /* 0x000fe400078e00ff */
[----:B0-----:R-:W-:-:S07]  /*0220*/  IMAD.WIDE.U32 R8, R12, 0xc80, R8 ;  /* 0x00000c800c087825 */ /* 0x001fce00078e0008 */
.L_x_19:
[----:B-1----:R-:W-:Y:S01]  /*0230*/  IMAD.MOV.U32 R15, RZ, RZ, RZ ;  /* 0x000000ffff0f7224 */ /* 0x002fe200078e00ff */
[----:B------:R-:W-:Y:S01]  /*0240*/  CS2R R2, SRZ ;  /* 0x0000000000027805 */ /* 0x000fe2000001ff00 */
[----:B------:R-:W-:Y:S01]  /*0250*/  IMAD.MOV.U32 R17, RZ, RZ, RZ ;  /* 0x000000ffff117224 */ /* 0x000fe200078e00ff */
[----:B------:R-:W-:-:S07]  /*0260*/  CS2R R4, SRZ ;  /* 0x0000000000047805 */ /* 0x000fce000001ff00 */
.L_x_18:
[----:B------:R-:W-:-:S05]  /*0270*/  IMAD.WIDE.U32 R10, R17, 0x4, R6 ;  /* 0x00000004110a7825 */ /* 0x000fca00078e0006 */
[----:B------:R0:W5:Y:S01]  /*0280*/  LDG.E R16, desc[UR4][R10.64+0x4] ;  /* 0x000004040a107981 */ /* 0x000162000c1e1900 */
[----:B------:R-:W-:-:S07]  /*0290*/  IMAD.MOV.U32 R19, RZ, RZ, RZ ;  /* 0x000000ffff137224 */ /* 0x000fce00078e00ff */
.L_x_17:
[----:B-----5:R-:W-:Y:S01]  /*02a0*/  SHF.R.U32.HI R24, RZ, R19, R16 ;  /* 0x00000013ff187219 */ /* 0x020fe20000011610 */
[----:B0-----:R-:W-:-:S03]  /*02b0*/  IMAD.SHL.U32 R10, R17, 0x20, RZ ;  /* 0x00000020110a7824 */ /* 0x001fc600078e00ff */
[----:B------:R-:W-:Y:S01]  /*02c0*/  LOP3.LUT R11, R24, 0x1, RZ, 0xc0, !PT ;  /* 0x00000001180b7812 */ /* 0x000fe200078ec0ff */
[----:B------:R-:W-:-:S03]  /*02d0*/  IMAD.IADD R10, R10, 0x1, R19 ;  /* 0x000000010a0a7824 */ /* 0x000fc600078e0213 */
[----:B------:R-:W-:Y:S01]  /*02e0*/  ISETP.NE.U32.AND P0, PT, R11, 0x1, PT ;  /* 0x000000010b00780c */ /* 0x000fe20003f05070 */
[----:B------:R-:W-:-:S03]  /*02f0*/  IMAD R11, R10, 0x5, RZ ;  /* 0x000000050a0b7824 */ /* 0x000fc600078e02ff */
[----:B------:R-:W-:Y:S01]  /*0300*/  R2P PR, R24, 0x7e ;  /* 0x0000007e18007804 */ /* 0x000fe20000000000 */
[----:B------:R-:W-:-:S08]  /*0310*/  IMAD.WIDE.U32 R10, R11, 0x4, R8 ;  /* 0x000000040b0a7825 */ /* 0x000fd000078e0008 */
[----:B------:R-:W2:Y:S04]  /*0320*/  @!P0 LDG.E R18, desc[UR4][R10.64] ;  /* 0x000000040a128981 */ /* 0x000ea8000c1e1900 */
[----:B------:R-:W3:Y:S04]  /*0330*/  @!P0 LDG.E R20, desc[UR4][R10.64+0x10] ;  /* 0x000010040a148981 */ /* 0x000ee8000c1e1900 */
[----:B------:R-:W4:Y:S04]  /*0340*/  @P1 LDG.E R22, desc[UR4][R10.64+0x14] ;  /* 0x000014040a161981 */ /* 0x000f28000c1e1900 */
[----:B------:R-:W4:Y:S04]  /*0350*/  @P2 LDG.E R26, desc[UR4][R10.64+0x28] ;  /* 0x000028040a1a2981 */ /* 0x000f28000c1e1900 */
[----:B------:R-:W4:Y:S04]  /*0360*/  @!P0 LDG.E R21, desc[UR4][R10.64+0x4] ;  /* 0x000004040a158981 */ /* 0x000f28000c1e1900 */
[----:B------:R-:W4:Y:S04]  /*0370*/  @!P0 LDG.E R23, desc[UR4][R10.64+0xc] ;  /* 0x00000c040a178981 */ /* 0x000f28000c1e1900 */
[----:B------:R-:W4:Y:S04]  /*0380*/  @P1 LDG.E R25, desc[UR4][R10.64+0x18] ;  /* 0x000018040a191981 */ /* 0x000f28000c1e1900 */
[----:B------:R-:W4:Y:S04]  /*0390*/  @P3 LDG.E R28, desc[UR4][R10.64+0x3c] ;  /* 0x00003c040a1c3981 */ /* 0x000f28000c1e1900 */
[----:B------:R-:W4:Y:S01]  /*03a0*/  @P6 LDG.E R27, desc[UR4][R10.64+0x7c] ;  /* 0x00007c040a1b6981 */ /* 0x000f22000c1e1900 */
[----:B--2---:R-:W-:-:S03]  /*03b0*/  @!P0 LOP3.LUT R15, R15, R18, RZ, 0x3c, !PT ;  /* 0x000000120f0f8212 */ /* 0x004fc600078e3cff */
[----:B------:R-:W2:Y:S01]  /*03c0*/  @!P0 LDG.E R18, desc[UR4][R10.64+0x8] ;  /* 0x000008040a128981 */ /* 0x000ea2000c1e1900 */
[----:B---3--:R-:W-:-:S03]  /*03d0*/  @!P0 LOP3.LUT R3, R3, R20, RZ, 0x3c, !PT ;  /* 0x0000001403038212 */ /* 0x008fc600078e3cff */
[----:B------:R-:W3:Y:S01]  /*03e0*/  @P1 LDG.E R20, desc[UR4][R10.64+0x24] ;  /* 0x000024040a141981 */ /* 0x000ee2000c1e1900 */
[----:B----4-:R-:W-:-:S03]  /*03f0*/  @P1 LOP3.LUT R15, R15, R22, RZ, 0x3c, !PT ;  /* 0x000000160f0f1212 */ /* 0x010fc600078e3cff */
        /* <DEDUP_REMOVED lines=11> */
[----:B---3--:R-:W-:-:S03]  /*04b0*/  @P1 LOP3.LUT R3, R3, R20, RZ, 0x3c, !PT ;  /* 0x0000001403031212 */ /* 0x008fc600078e3cff */
[----:B------:R-:W3:Y:S01]  /*04c0*/  @P2 LDG.E R20, desc[UR4][R10.64+0x30] ;  /* 0x000030040a142981 */ /* 0x000ee2000c1e1900 */
[----:B----4-:R-:W-:-:S03]  /*04d0*/  @P2 LOP3.LUT R3, R3, R22, RZ, 0x3c, !PT ;  /* 0x0000001603032212 */ /* 0x010fc600078e3cff */
[----:B------:R-:W4:Y:S01]  /*04e0*/  @P3 LDG.E R22, desc[UR4][R10.64+0x4c] ;  /* 0x00004c040a163981 */ /* 0x000f22000c1e1900 */
[----:B------:R-:W-:-:S04]  /*04f0*/  @P3 LOP3.LUT R15, R15, R28, RZ, 0x3c, !PT ;  /* 0x0000001c0f0f3212 */ /* 0x000fc800078e3cff */
[----:B------:R-:W-:Y:S02]  /*0500*/  @P4 LOP3.LUT R15, R15, R26, RZ, 0x3c, !PT ;  /* 0x0000001a0f0f4212 */ /* 0x000fe400078e3cff */
[----:B------:R-:W-:Y:S01]  /*0510*/  @P1 LOP3.LUT R2, R2, R21, RZ, 0x3c, !PT ;  /* 0x0000001502021212 */ /* 0x000fe200078e3cff */
[----:B------:R-:W4:Y:S04]  /*0520*/  @P5 LDG.E R26, desc[UR4][R10.64+0x64] ;  /* 0x000064040a1a5981 */ /* 0x000f28000c1e1900 */
        /* <DEDUP_REMOVED lines=11> */
[----:B------:R-:W-:Y:S02]  /*05e0*/  LOP3.LUT P0, RZ, R24, 0x80, RZ, 0xc0, !PT ;  /* 0x0000008018ff7812 */ /* 0x000fe4000780c0ff */
[----:B------:R-:W-:Y:S02]  /*05f0*/  @P5 LOP3.LUT R15, R15, R26, RZ, 0x3c, !PT ;  /* 0x0000001a0f0f5212 */ /* 0x000fe400078e3cff */
[----:B------:R-:W4:Y:S01]  /*0600*/  @P6 LDG.E R26, desc[UR4][R10.64+0x78] ;  /* 0x000078040a1a6981 */ /* 0x000f22000c1e1900 */
[----:B------:R-:W-:-:S03]  /*0610*/  @P3 LOP3.LUT R4, R4, R21, RZ, 0x3c, !PT ;  /* 0x0000001504043212 */ /* 0x000fc600078e3cff */
[----:B------:R-:W4:Y:S01]  /*0620*/  @P4 LDG.E R21, desc[UR4][R10.64+0x5c] ;  /* 0x00005c040a154981 */ /* 0x000f22000c1e1900 */
[----:B------:R-:W-:-:S03]  /*0630*/  @P3 LOP3.LUT R2, R2, R23, RZ, 0x3c, !PT ;  /* 0x0000001702023212 */ /* 0x000fc600078e3cff */
[----:B------:R-:W4:Y:S01]  /*0640*/  @P5 LDG.E R23, desc[UR4][R10.64+0x68] ;  /* 0x000068040a175981 */ /* 0x000f22000c1e1900 */
[----:B------:R-:W-:-:S03]  /*0650*/  @P4 LOP3.LUT R4, R4, R25, RZ, 0x3c, !PT ;  /* 0x0000001904044212 */ /* 0x000fc600078e3cff */
        /* <DEDUP_REMOVED lines=21> */
[----:B------:R-:W-:Y:S02]  /*07b0*/  @P6 LOP3.LUT R4, R4, R27, RZ, 0x3c, !PT ;  /* 0x0000001b04046212 */ /* 0x000fe400078e3cff */
[----:B------:R-:W-:Y:S02]  /*07c0*/  @P6 LOP3.LUT R2, R2, R21, RZ, 0x3c, !PT ;  /* 0x0000001502026212 */ /* 0x000fe400078e3cff */
[----:B------:R-:W-:Y:S02]  /*07d0*/  @P0 LOP3.LUT R4, R4, R23, RZ, 0x3c, !PT ;  /* 0x0000001704040212 */ /* 0x000fe400078e3cff */
[----:B------:R-:W-:Y:S02]  /*07e0*/  @P0 LOP3.LUT R2, R2, R25, RZ, 0x3c, !PT ;  /* 0x0000001902020212 */ /* 0x000fe400078e3cff */
[----:B--2---:R-:W-:Y:S02]  /*07f0*/  @P6 LOP3.LUT R5, R5, R18, RZ, 0x3c, !PT ;  /* 0x0000001205056212 */ /* 0x004fe400078e3cff */
[----:B---3--:R-:W-:-:S02]  /*0800*/  @P6 LOP3.LUT R3, R3, R20, RZ, 0x3c, !PT ;  /* 0x0000001403036212 */ /* 0x008fc400078e3cff */
        /* <DEDUP_REMOVED lines=31> */
[----:B------:R-:W-:Y:S02]  /*0a00*/  LOP3.LUT P0, RZ, R24, 0x8000, RZ, 0xc0, !PT ;  /* 0x0000800018ff7812 */ /* 0x000fe4000780c0ff */
[----:B----4-:R-:W-:Y:S01]  /*0a10*/  @P5 LOP3.LUT R15, R15, R26, RZ, 0x3c, !PT ;  /* 0x0000001a0f0f5212 */ /* 0x010fe200078e3cff */
[----:B------:R-:W4:Y:S04]  /*0a20*/  @P3 LDG.E R24, desc[UR4][R10.64+0xe4] ;  /* 0x0000e4040a183981 */ /* 0x000f28000c1e1900 */
[----:B------:R-:W2:Y:S01]  /*0a30*/  @P6 LDG.E R26, desc[UR4][R10.64+0x118] ;  /* 0x000118040a1a6981 */ /* 0x000ea2000c1e1900 */
        /* <DEDUP_REMOVED lines=8> */
[----:B---3--:R-:W-:-:S03]  /*0ac0*/  @P2 LOP3.LUT R3, R3, R22, RZ, 0x3c, !PT ;  /* 0x0000001603032212 */ /* 0x008fc600078e3cff */
[----:B------:R-:W3:Y:S01]  /*0ad0*/  @P4 LDG.E R22, desc[UR4][R10.64+0x100] ;  /* 0x000100040a164981 */ /* 0x000ee2000c1e1900 */
[----:B--2---:R-:W-:-:S03]  /*0ae0*/  @P6 LOP3.LUT R15, R15, R26, RZ, 0x3c, !PT ;  /* 0x0000001a0f0f6212 */ /* 0x004fc600078e3cff */
[----:B------:R-:W2:Y:S01]  /*0af0*/  @P0 LDG.E R26, desc[UR4][R10.64+0x12c] ;  /* 0x00012c040a1a0981 */ /* 0x000ea2000c1e1900 */
[----:B----4-:R-:W-:-:S03]  /*0b00*/  @P2 LOP3.LUT R2, R2, R23, RZ, 0x3c, !PT ;  /* 0x0000001702022212 */ /* 0x010fc600078e3cff */
[----:B------:R-:W4:Y:S01]  /*0b10*/  @P4 LDG.E R23, desc[UR4][R10.64+0xfc] ;  /* 0x0000fc040a174981 */ /* 0x000f22000c1e1900 */
[----:B------:R-:W-:-:S03]  /*0b20*/  @P2 LOP3.LUT R5, R5, R20, RZ, 0x3c, !PT ;  /* 0x0000001405052212 */ /* 0x000fc600078e3cff */
[----:B------:R-:W4:Y:S01]  /*0b30*/  @P4 LDG.E R20, desc[UR4][R10.64+0xf8] ;  /* 0x0000f8040a144981 */ /* 0x000f22000c1e1900 */
[----:B------:R-:W-:Y:S02]  /*0b40*/  @P3 LOP3.LUT R2, R2, R27, RZ, 0x3c, !PT ;  /* 0x0000001b02023212 */ /* 0x000fe400078e3cff */
[----:B------:R-:W-:Y:S01]  /*0b50*/  @P3 LOP3.LUT R4, R4, R25, RZ, 0x3c, !PT ;  /* 0x0000001904043212 */ /* 0x000fe200078e3cff */
[----:B------:R-:W4:Y:S01]  /*0b60*/  @P5 LDG.E R27, desc[UR4][R10.64+0x110] ;  /* 0x000110040a1b5981 */ /* 0x000f22000c1e1900 */
[----:B------:R-:W-:-:S03]  /*0b70*/  @P3 LOP3.LUT R5, R5, R24, RZ, 0x3c, !PT ;  /* 0x0000001805053212 */ /* 0x000fc600078e3cff */
[----:B------:R-:W4:Y:S04]  /*0b80*/  @P5 LDG.E R25, desc[UR4][R10.64+0x108] ;  /* 0x000108040a195981 */ /* 0x000f28000c1e1900 */
        /* <DEDUP_REMOVED lines=19> */
[----:B------:R-:W-:-:S05]  /*0cc0*/  VIADD R19, R19, 0x10 ;  /* 0x0000001013137836 */ /* 0x000fca0000000000 */
[----:B------:R-:W-:Y:S02]  /*0cd0*/  ISETP.NE.AND P1, PT, R19, 0x20, PT ;  /* 0x000000201300780c */ /* 0x000fe40003f25270 */
[----:B------:R-:W-:Y:S02]  /*0ce0*/  @P5 LOP3.LUT R3, R3, R18, RZ, 0x3c, !PT ;  /* 0x0000001203035212 */ /* 0x000fe400078e3cff */
[----:B------:R-:W-:Y:S02]  /*0cf0*/  @P6 LOP3.LUT R4, R4, R21, RZ, 0x3c, !PT ;  /* 0x0000001504046212 */ /* 0x000fe400078e3cff */
[----:B---3--:R-:W-:-:S04]  /*0d00*/  @P6 LOP3.LUT R3, R3, R22, RZ, 0x3c, !PT ;  /* 0x0000001603036212 */ /* 0x008fc800078e3cff */
[----:B--2---:R-:W-:Y:S02]  /*0d10*/  @P0 LOP3.LUT R3, R3, R26, RZ, 0x3c, !PT ;  /* 0x0000001a03030212 */ /* 0x004fe400078e3cff */
[----:B----4-:R-:W-:Y:S02]  /*0d20*/  @P6 LOP3.LUT R2, R2, R23, RZ, 0x3c, !PT ;  /* 0x0000001702026212 */ /* 0x010fe400078e3cff */
[----:B------:R-:W-:Y:S02]  /*0d30*/  @P6 LOP3.LUT R5, R5, R20, RZ, 0x3c, !PT ;  /* 0x0000001405056212 */ /* 0x000fe400078e3cff */
[----:B------:R-:W-:Y:S02]  /*0d40*/  @P0 LOP3.LUT R2, R2, R27, RZ, 0x3c, !PT ;  /* 0x0000001b02020212 */ /* 0x000fe400078e3cff */
[----:B------:R-:W-:Y:S02]  /*0d50*/  @P0 LOP3.LUT R4, R4, R25, RZ, 0x3c, !PT ;  /* 0x0000001904040212 */ /* 0x000fe400078e3cff */
[----:B------:R-:W-:Y:S01]  /*0d60*/  @P0 LOP3.LUT R5, R5, R24, RZ, 0x3c, !PT ;  /* 0x0000001805050212 */ /* 0x000fe200078e3cff */
[----:B------:R-:W-:Y:S06]  /*0d70*/  @P1 BRA `(.L_x_17) ;  /* 0xfffffff400481947 */ /* 0x000fec000383ffff */
[----:B------:R-:W-:-:S05]  /*0d80*/  VIADD R17, R17, 0x1 ;  /* 0x0000000111117836 */ /* 0x000fca0000000000 */
[----:B------:R-:W-:-:S13]  /*0d90*/  ISETP.NE.AND P0, PT, R17, 0x5, PT ;  /* 0x000000051100780c */ /* 0x000fda0003f05270 */
[----:B------:R-:W-:Y:S05]  /*0da0*/  @P0 BRA `(.L_x_18) ;  /* 0xfffffff400300947 */ /* 0x000fea000383ffff */
[----:B------:R1:W-:Y:S01]  /*0db0*/  STG.E.64 desc[UR4][R6.64+0x8], R4 ;  /* 0x0000080406007986 */ /* 0x0003e2000c101b04 */
[----:B------:R-:W-:Y:S01]  /*0dc0*/  VIADD R14, R14, 0x1 ;  /* 0x000000010e0e7836 */ /* 0x000fe20000000000 */
[----:B------:R-:W-:Y:S02]  /*0dd0*/  LOP3.LUT R11, R13, 0x3, RZ, 0xc0, !PT ;  /* 0x000000030d0b7812 */ /* 0x000fe400078ec0ff */
[----:B------:R1:W-:Y:S02]  /*0de0*/  STG.E.64 desc[UR4][R6.64+0x10], R2 ;  /* 0x0000100206007986 */ /* 0x0003e4000c101b04 */
[----:B------:R-:W-:Y:S02]  /*0df0*/  ISETP.GE.U32.AND P0, PT, R14, R11, PT ;  /* 0x0000000b0e00720c */ /* 0x000fe40003f06070 */
[----:B------:R1:W-:Y:S11]  /*0e00*/  STG.E desc[UR4][R6.64+0x4], R15 ;  /* 0x0000040f06007986 */ /* 0x0003f6000c101904 */
[----:B------:R-:W-:Y:S05]  /*0e10*/  @!P0 BRA `(.L_x_19) ;  /* 0xfffffff400048947 */ /* 0x000fea000383ffff */
.L_x_16:
[----:B------:R-:W-:Y:S05]  /*0e20*/  BSYNC.RECONVERGENT B1 ;  /* 0x0000000000017941 */ /* 0x000fea0003800200 */
.L_x_15:
[C---:B------:R-:W-:Y:S01]  /*0e30*/  ISETP.GT.U32.AND P0, PT, R13.reuse, 0x3, PT ;  /* 0x000000030d00780c */ /* 0x040fe20003f04070 */
[----:B------:R-:W-:Y:S01]  /*0e40*/  VIADD R12, R12, 0x1 ;  /* 0x000000010c0c7836 */ /* 0x000fe20000000000 */
[--C-:B------:R-:W-:Y:S02]  /*0e50*/  SHF.R.U64 R13, R13, 0x2, R0.reuse ;  /* 0x000000020d0d7819 */ /* 0x100fe40000001200 */
[----:B------:R-:W-:Y:S02]  /*0e60*/  ISETP.GT.U32.AND.EX P0, PT, R0, RZ, PT, P0 ;  /* 0x000000ff0000720c */ /* 0x000fe40003f04100 */
[----:B------:R-:W-:-:S11]  /*0e70*/  SHF.R.U32.HI R0, RZ, 0x2, R0 ;  /* 0x00000002ff007819 */ /* 0x000fd60000011600 */
[----:B------:R-:W-:Y:S05]  /*0e80*/  @P0 BRA `(.L_x_20) ;  /* 0xfffffff000c80947 */ /* 0x000fea000383ffff */
.L_x_14:
[----:B------:R-:W-:Y:S05]  /*0e90*/  BSYNC.RECONVERGENT B0 ;  /* 0x0000000000007941 */ /* 0x000fea0003800200 */
.L_x_13:
[----:B------:R-:W-:Y:S04]  /*0ea0*/  STG.E.64 desc[UR4][R6.64+0x18], RZ ;  /* 0x000018ff06007986 */ /* 0x000fe8000c101b04 */
[----:B------:R-:W-:Y:S04]  /*0eb0*/  STG.E desc[UR4][R6.64+0x20], RZ ;  /* 0x000020ff06007986 */ /* 0x000fe8000c101904 */
[----:B------:R-:W-:Y:S01]  /*0ec0*/  STG.E.64 desc[UR4][R6.64+0x28], RZ ;  /* 0x000028ff06007986 */ /* 0x000fe2000c101b04 */
[----:B------:R-:W-:Y:S05]  /*0ed0*/  EXIT ;  /* 0x000000000000794d */ /* 0x000fea0003800000 */
.L_x_21:
        /* <DEDUP_REMOVED lines=10> */
.L_x_24:


//--------------------- .nv.global.init           --------------------------
	.section	.nv.global.init,"aw",@progbits
	.align	4
.nv.global.init:
	.type		mrg32k3aM1SubSeq,@object
	.size		mrg32k3aM1SubSeq,(mrg32k3aM2SubSeq - mrg32k3aM1SubSeq)
mrg32k3aM1SubSeq:
        /*0000*/ 	.byte	0x0b, 0xcc, 0xee, 0x04, 0x73, 0x29, 0x8b, 0x6f, 0xf6, 0x53, 0x03, 0xf6, 0x23, 0xf6, 0xea, 0xda
        /* <DEDUP_REMOVED lines=125> */
	.type		mrg32k3aM2SubSeq,@object
	.size		mrg32k3aM2SubSeq,(mrg32k3aM1 - mrg32k3aM2SubSeq)
mrg32k3aM2SubSeq:
        /* <DEDUP_REMOVED lines=126> */
	.type		mrg32k3aM1,@object
	.size		mrg32k3aM1,(mrg32k3aM1Seq - mrg32k3aM1)
mrg32k3aM1:
        /* <DEDUP_REMOVED lines=144> */
	.type		mrg32k3aM1Seq,@object
	.size		mrg32k3aM1Seq,(mrg32k3aM2 - mrg32k3aM1Seq)
mrg32k3aM1Seq:
        /* <DEDUP_REMOVED lines=144> */
	.type		mrg32k3aM2,@object
	.size		mrg32k3aM2,(mrg32k3aM2Seq - mrg32k3aM2)
mrg32k3aM2:
        /* <DEDUP_REMOVED lines=144> */
	.type		mrg32k3aM2Seq,@object
	.size		mrg32k3aM2Seq,(precalc_xorwow_matrix - mrg32k3aM2Seq)
mrg32k3aM2Seq:
        /* <DEDUP_REMOVED lines=144> */
	.type		precalc_xorwow_matrix,@object
	.size		precalc_xorwow_matrix,(precalc_xorwow_offset_matrix - precalc_xorwow_matrix)
precalc_xorwow_matrix:
        /* <DEDUP_REMOVED lines=6400> */
	.type		precalc_xorwow_offset_matrix,@object
	.size		precalc_xorwow_offset_matrix,(.L_1 - precalc_xorwow_offset_matrix)
precalc_xorwow_offset_matrix:
        /* <DEDUP_REMOVED lines=6400> */
.L_1:


//--------------------- .nv.shared.reserved.0     --------------------------
	.section	.nv.shared.reserved.0,"aw",@nobits
	.weak		__nv_reservedSMEM_offset_0_alias
	.size		__nv_reservedSMEM_offset_0_alias, 0, 64
	.other		__nv_reservedSMEM_offset_0_alias,@"STO_CUDA_RESERVED_SHARED STV_DEFAULT"
__nv_reservedSMEM_offset_0_alias:
	.zero		0
	.zero		64


//--------------------- .nv.constant0._Z9testrand2mPf --------------------------
	.section	.nv.constant0._Z9testrand2mPf,"a",@progbits
	.sectionflags	@""
	.align	4
.nv.constant0._Z9testrand2mPf:
	.zero		912


//--------------------- .nv.constant0._Z9testrand1P17curandStateXORWOWPf --------------------------
	.section	.nv.constant0._Z9testrand1P17curandStateXORWOWPf,"a",@progbits
	.sectionflags	@""
	.align	4
.nv.constant0._Z9testrand1P17curandStateXORWOWPf:
	.zero		912


//--------------------- .nv.constant0._Z10initCurandP17curandStateXORWOWm --------------------------
	.section	.nv.constant0._Z10initCurandP17curandStateXORWOWm,"a",@progbits
	.sectionflags	@""
	.align	4
.nv.constant0._Z10initCurandP17curandStateXORWOWm:
	.zero		912


//--------------------- SYMBOLS --------------------------

	.type		.nv.reservedSmem.offset0,@object
	.size		.nv.reservedSmem.offset0,0x4
